	.target	sm_100a

	.elftype	@"ET_EXEC"


//--------------------- .note.nv.tkinfo           --------------------------
	.section	.note.nv.tkinfo,"",@"SHT_NOTE"
	.sectionflags	@"SHF_NOTE_NV_TKINFO"
	.tkinfo
        /*0018*/ 	.word	0x00000002
        /*0030*/ 	.string	""
        /*0030*/ 	.string	"ptxas"
        /*0030*/ 	.string	"Cuda compilation tools, release 13.0, V13.0.88"
        /*0030*/ 	.string	"Build cuda_13.0.r13.0/compiler.36424714_0"
        /*0030*/ 	.string	"-arch sm_100a -m 64 "



//--------------------- .note.nv.cuinfo           --------------------------
	.section	.note.nv.cuinfo,"",@"SHT_NOTE"
	.sectionflags	@"SHF_NOTE_NV_CUINFO"
        /*0018*/ 	.short	0x0002
        /*001a*/ 	.short	0x0064
        /*001c*/ 	.short	0x0082
	.zero		2


//--------------------- .nv.info                  --------------------------
	.section	.nv.info,"",@"SHT_CUDA_INFO"
	.align	4


	//----- nvinfo : EIATTR_REGCOUNT
	.align		4
        /*0000*/ 	.byte	0x04, 0x2f
        /*0002*/ 	.short	(.L_19 - .L_18)
	.align		4
.L_18:
        /*0004*/ 	.word	index@(_ZN7cutlass13device_kernelINS_4gemm6kernel13GemmUniversalIN4cute5tupleIJiiiiEEENS1_10collective13CollectiveMmaINS1_35MainloopSm100TmaUmmaWarpSpecializedILi17ELi2ELi4ENS5_IJNS4_1CILi1EEESB_SB_EEEEENS5_IJNSA_ILi64EEENSA_ILi128EEESE_EEENS_12float_e4m3_tENS5_IJlSB_lEEESH_SI_NS4_8TiledMMAINS4_8MMA_AtomIJNS4_10MMA_TraitsINS4_19SM100_MMA_F8F6F4_SSEJSH_SH_fSE_SF_NS4_17integral_constantINS4_4UMMA5MajorELSP_0EEESQ_NSN_INSO_7ScaleInELSR_0EEESS_EEEEEENS4_6LayoutISC_NS5_IJNSA_ILi0EEESW_SW_EEEEENS5_IJNS4_10UnderscoreESZ_SZ_EEEEENS4_13SM90_TMA_LOADENS4_14ComposedLayoutINS4_7SwizzleILi2ELi4ELi3EEENS4_18smem_ptr_flag_bitsILi8EEENSV_INS5_IJNSA_ILi8EEESE_EEENS5_IJSE_SB_EEEEEEEvNS4_8identityES12_S1C_vS1D_EENS_8epilogue10collective18CollectiveEpilogueINS1F_23Sm100TmaWarpSpecializedILi2ELi2ELi32ELb0ELb0EEEJSG_NS5_IJNSV_ISE_SB_EES1K_EEESH_SI_SH_SI_NS1F_6fusion15FusionCallbacksIS1J_NS1M_17LinearCombinationISH_fSH_fLNS_15FloatRoundStyleE2EEESG_S1L_JEEENS4_5SM1004TMEM4LOAD26SM100_TMEM_LOAD_16dp32b32xES12_S1C_NS4_39AutoVectorizingCopyWithAssumedAlignmentILi128EEENS4_14SM90_TMA_STOREES1C_S1X_S1X_EEEvvEEEEvNT_6ParamsE)
        /*0008*/ 	.word	0x00000080


	//----- nvinfo : EIATTR_FRAME_SIZE
	.align		4
.L_19:
        /*000c*/ 	.byte	0x04, 0x11
        /*000e*/ 	.short	(.L_21 - .L_20)
	.align		4
.L_20:
        /*0010*/ 	.word	index@($__internal_2_$__cuda_sm10x_tcgen05_guardrail_trap_unallocated_columns_being_dealloced)
        /*0014*/ 	.word	0x00000000


	//----- nvinfo : EIATTR_FRAME_SIZE
	.align		4
.L_21:
        /*0018*/ 	.byte	0x04, 0x11
        /*001a*/ 	.short	(.L_23 - .L_22)
	.align		4
.L_22:
        /*001c*/ 	.word	index@($__internal_1_$__cuda_sm10x_tcgen05_guardrail_trap_phase_invalid_during_alloc)
        /*0020*/ 	.word	0x00000000


	//----- nvinfo : EIATTR_FRAME_SIZE
	.align		4
.L_23:
        /*0024*/ 	.byte	0x04, 0x11
        /*0026*/ 	.short	(.L_25 - .L_24)
	.align		4
.L_24:
        /*0028*/ 	.word	index@($__internal_0_$__cuda_sm10x_tcgen05_guardrail_trap_col_being_dealloced_not_returned_by_alloc)
        /*002c*/ 	.word	0x00000000


	//----- nvinfo : EIATTR_FRAME_SIZE
	.align		4
.L_25:
        /*0030*/ 	.byte	0x04, 0x11
        /*0032*/ 	.short	(.L_27 - .L_26)
	.align		4
.L_26:
        /*0034*/ 	.word	index@(_ZN7cutlass13device_kernelINS_4gemm6kernel13GemmUniversalIN4cute5tupleIJiiiiEEENS1_10collective13CollectiveMmaINS1_35MainloopSm100TmaUmmaWarpSpecializedILi17ELi2ELi4ENS5_IJNS4_1CILi1EEESB_SB_EEEEENS5_IJNSA_ILi64EEENSA_ILi128EEESE_EEENS_12float_e4m3_tENS5_IJlSB_lEEESH_SI_NS4_8TiledMMAINS4_8MMA_AtomIJNS4_10MMA_TraitsINS4_19SM100_MMA_F8F6F4_SSEJSH_SH_fSE_SF_NS4_17integral_constantINS4_4UMMA5MajorELSP_0EEESQ_NSN_INSO_7ScaleInELSR_0EEESS_EEEEEENS4_6LayoutISC_NS5_IJNSA_ILi0EEESW_SW_EEEEENS5_IJNS4_10UnderscoreESZ_SZ_EEEEENS4_13SM90_TMA_LOADENS4_14ComposedLayoutINS4_7SwizzleILi2ELi4ELi3EEENS4_18smem_ptr_flag_bitsILi8EEENSV_INS5_IJNSA_ILi8EEESE_EEENS5_IJSE_SB_EEEEEEEvNS4_8identityES12_S1C_vS1D_EENS_8epilogue10collective18CollectiveEpilogueINS1F_23Sm100TmaWarpSpecializedILi2ELi2ELi32ELb0ELb0EEEJSG_NS5_IJNSV_ISE_SB_EES1K_EEESH_SI_SH_SI_NS1F_6fusion15FusionCallbacksIS1J_NS1M_17LinearCombinationISH_fSH_fLNS_15FloatRoundStyleE2EEESG_S1L_JEEENS4_5SM1004TMEM4LOAD26SM100_TMEM_LOAD_16dp32b32xES12_S1C_NS4_39AutoVectorizingCopyWithAssumedAlignmentILi128EEENS4_14SM90_TMA_STOREES1C_S1X_S1X_EEEvvEEEEvNT_6ParamsE)
        /*0038*/ 	.word	0x00000000


	//----- nvinfo : EIATTR_MIN_STACK_SIZE
	.align		4
.L_27:
        /*003c*/ 	.byte	0x04, 0x12
        /*003e*/ 	.short	(.L_29 - .L_28)
	.align		4
.L_28:
        /*0040*/ 	.word	index@(_ZN7cutlass13device_kernelINS_4gemm6kernel13GemmUniversalIN4cute5tupleIJiiiiEEENS1_10collective13CollectiveMmaINS1_35MainloopSm100TmaUmmaWarpSpecializedILi17ELi2ELi4ENS5_IJNS4_1CILi1EEESB_SB_EEEEENS5_IJNSA_ILi64EEENSA_ILi128EEESE_EEENS_12float_e4m3_tENS5_IJlSB_lEEESH_SI_NS4_8TiledMMAINS4_8MMA_AtomIJNS4_10MMA_TraitsINS4_19SM100_MMA_F8F6F4_SSEJSH_SH_fSE_SF_NS4_17integral_constantINS4_4UMMA5MajorELSP_0EEESQ_NSN_INSO_7ScaleInELSR_0EEESS_EEEEEENS4_6LayoutISC_NS5_IJNSA_ILi0EEESW_SW_EEEEENS5_IJNS4_10UnderscoreESZ_SZ_EEEEENS4_13SM90_TMA_LOADENS4_14ComposedLayoutINS4_7SwizzleILi2ELi4ELi3EEENS4_18smem_ptr_flag_bitsILi8EEENSV_INS5_IJNSA_ILi8EEESE_EEENS5_IJSE_SB_EEEEEEEvNS4_8identityES12_S1C_vS1D_EENS_8epilogue10collective18CollectiveEpilogueINS1F_23Sm100TmaWarpSpecializedILi2ELi2ELi32ELb0ELb0EEEJSG_NS5_IJNSV_ISE_SB_EES1K_EEESH_SI_SH_SI_NS1F_6fusion15FusionCallbacksIS1J_NS1M_17LinearCombinationISH_fSH_fLNS_15FloatRoundStyleE2EEESG_S1L_JEEENS4_5SM1004TMEM4LOAD26SM100_TMEM_LOAD_16dp32b32xES12_S1C_NS4_39AutoVectorizingCopyWithAssumedAlignmentILi128EEENS4_14SM90_TMA_STOREES1C_S1X_S1X_EEEvvEEEEvNT_6ParamsE)
        /*0044*/ 	.word	0x00000000
.L_29:


//--------------------- .nv.compat                --------------------------
	.section	.nv.compat,"",@"SHT_CUDA_COMPAT_INFO"
	.align	4
        /*0000*/ 	.byte	0x02, 0x09, 0x01, 0x00, 0x02, 0x02, 0x02, 0x00, 0x02, 0x05, 0x05, 0x00, 0x03, 0x07, 0x01, 0x01
        /*0010*/ 	.byte	0x02, 0x03, 0x01, 0x00, 0x02, 0x06, 0x01, 0x00, 0x04, 0x0b, 0x08, 0x00, 0x09, 0x00, 0x00, 0x00
        /*0020*/ 	.byte	0x00, 0x00, 0x00, 0x00


//--------------------- .nv.info._ZN7cutlass13device_kernelINS_4gemm6kernel13GemmUniversalIN4cute5tupleIJiiiiEEENS1_10collective13CollectiveMmaINS1_35MainloopSm100TmaUmmaWarpSpecializedILi17ELi2ELi4ENS5_IJNS4_1CILi1EEESB_SB_EEEEENS5_IJNSA_ILi64EEENSA_ILi128EEESE_EEENS_12float_e4m3_tENS5_IJlSB_lEEESH_SI_NS4_8TiledMMAINS4_8MMA_AtomIJNS4_10MMA_TraitsINS4_19SM100_MMA_F8F6F4_SSEJSH_SH_fSE_SF_NS4_17integral_constantINS4_4UMMA5MajorELSP_0EEESQ_NSN_INSO_7ScaleInELSR_0EEESS_EEEEEENS4_6LayoutISC_NS5_IJNSA_ILi0EEESW_SW_EEEEENS5_IJNS4_10UnderscoreESZ_SZ_EEEEENS4_13SM90_TMA_LOADENS4_14ComposedLayoutINS4_7SwizzleILi2ELi4ELi3EEENS4_18smem_ptr_flag_bitsILi8EEENSV_INS5_IJNSA_ILi8EEESE_EEENS5_IJSE_SB_EEEEEEEvNS4_8identityES12_S1C_vS1D_EENS_8epilogue10collective18CollectiveEpilogueINS1F_23Sm100TmaWarpSpecializedILi2ELi2ELi32ELb0ELb0EEEJSG_NS5_IJNSV_ISE_SB_EES1K_EEESH_SI_SH_SI_NS1F_6fusion15FusionCallbacksIS1J_NS1M_17LinearCombinationISH_fSH_fLNS_15FloatRoundStyleE2EEESG_S1L_JEEENS4_5SM1004TMEM4LOAD26SM100_TMEM_LOAD_16dp32b32xES12_S1C_NS4_39AutoVectorizingCopyWithAssumedAlignmentILi128EEENS4_14SM90_TMA_STOREES1C_S1X_S1X_EEEvvEEEEvNT_6ParamsE --------------------------
	.section	.nv.info._ZN7cutlass13device_kernelINS_4gemm6kernel13GemmUniversalIN4cute5tupleIJiiiiEEENS1_10collective13CollectiveMmaINS1_35MainloopSm100TmaUmmaWarpSpecializedILi17ELi2ELi4ENS5_IJNS4_1CILi1EEESB_SB_EEEEENS5_IJNSA_ILi64EEENSA_ILi128EEESE_EEENS_12float_e4m3_tENS5_IJlSB_lEEESH_SI_NS4_8TiledMMAINS4_8MMA_AtomIJNS4_10MMA_TraitsINS4_19SM100_MMA_F8F6F4_SSEJSH_SH_fSE_SF_NS4_17integral_constantINS4_4UMMA5MajorELSP_0EEESQ_NSN_INSO_7ScaleInELSR_0EEESS_EEEEEENS4_6LayoutISC_NS5_IJNSA_ILi0EEESW_SW_EEEEENS5_IJNS4_10UnderscoreESZ_SZ_EEEEENS4_13SM90_TMA_LOADENS4_14ComposedLayoutINS4_7SwizzleILi2ELi4ELi3EEENS4_18smem_ptr_flag_bitsILi8EEENSV_INS5_IJNSA_ILi8EEESE_EEENS5_IJSE_SB_EEEEEEEvNS4_8identityES12_S1C_vS1D_EENS_8epilogue10collective18CollectiveEpilogueINS1F_23Sm100TmaWarpSpecializedILi2ELi2ELi32ELb0ELb0EEEJSG_NS5_IJNSV_ISE_SB_EES1K_EEESH_SI_SH_SI_NS1F_6fusion15FusionCallbacksIS1J_NS1M_17LinearCombinationISH_fSH_fLNS_15FloatRoundStyleE2EEESG_S1L_JEEENS4_5SM1004TMEM4LOAD26SM100_TMEM_LOAD_16dp32b32xES12_S1C_NS4_39AutoVectorizingCopyWithAssumedAlignmentILi128EEENS4_14SM90_TMA_STOREES1C_S1X_S1X_EEEvvEEEEvNT_6ParamsE,"",@"SHT_CUDA_INFO"
	.sectionflags	@""
	.align	4


	//----- nvinfo : EIATTR_CUDA_API_VERSION
	.align		4
        /*0000*/ 	.byte	0x04, 0x37
        /*0002*/ 	.short	(.L_31 - .L_30)
.L_30:
        /*0004*/ 	.word	0x00000082


	//----- nvinfo : EIATTR_KPARAM_INFO
	.align		4
.L_31:
        /*0008*/ 	.byte	0x04, 0x17
        /*000a*/ 	.short	(.L_33 - .L_32)
.L_32:
        /*000c*/ 	.word	0x00000000
        /*0010*/ 	.short	0x0000
        /*0012*/ 	.short	0x0000
        /*0014*/ 	.byte	0x00, 0xf0, 0x01, 0x20


	//----- nvinfo : EIATTR_AT_ENTRY_FRAGMENTS
	.align		4
.L_33:
        /*0018*/ 	.byte	0x04, 0x4f
        /*001a*/ 	.short	(.L_35 - .L_34)


	//   ....[0]....
.L_34:
        /*001c*/ 	.word	0x00000006


	//----- nvinfo : EIATTR_RESERVED_SMEM_USED
	.align		4
.L_35:
        /*0020*/ 	.byte	0x01, 0x41
	.zero		2


	//----- nvinfo : EIATTR_SPARSE_MMA_MASK
	.align		4
        /*0024*/ 	.byte	0x03, 0x50
        /*0026*/ 	.short	0x0000


	//----- nvinfo : EIATTR_TCGEN05_1CTA_USED
	.align		4
        /*0028*/ 	.byte	0x01, 0x51
	.zero		2


	//----- nvinfo : EIATTR_MAXREG_COUNT
	.align		4
        /*002c*/ 	.byte	0x03, 0x1b
        /*002e*/ 	.short	0x00ff


	//----- nvinfo : EIATTR_NUM_BARRIERS
	.align		4
        /*0030*/ 	.byte	0x02, 0x4c
        /*0032*/ 	.byte	0x07
	.zero		1


	//----- nvinfo : EIATTR_EXTERNS
	.align		4
        /*0034*/ 	.byte	0x04, 0x0f
        /*0036*/ 	.short	(.L_37 - .L_36)


	//   ....[0]....
	.align		4
.L_36:
        /*0038*/ 	.word	index@(__assertfail)


	//----- nvinfo : EIATTR_MERCURY_ISA_VERSION
	.align		4
.L_37:
        /*003c*/ 	.byte	0x03, 0x5f
        /*003e*/ 	.short	0x0101


	//----- nvinfo : EIATTR_INT_WARP_WIDE_INSTR_OFFSETS
	.align		4
        /*0040*/ 	.byte	0x04, 0x31
        /*0042*/ 	.short	(.L_39 - .L_38)


	//   ....[0]....
.L_38:
        /*0044*/ 	.word	0x00001f80


	//   ....[1]....
        /*0048*/ 	.word	0x000040a0


	//   ....[2]....
        /*004c*/ 	.word	0x000040c0


	//   ....[3]....
        /*0050*/ 	.word	0x000040f0


	//   ....[4]....
        /*0054*/ 	.word	0x00004a20


	//   ....[5]....
        /*0058*/ 	.word	0x00004a90


	//   ....[6]....
        /*005c*/ 	.word	0x00004c70


	//   ....[7]....
        /*0060*/ 	.word	0x00004dd0


	//----- nvinfo : EIATTR_COOP_GROUP_MASK_REGIDS
	.align		4
.L_39:
        /*0064*/ 	.byte	0x04, 0x29
        /*0066*/ 	.short	(.L_41 - .L_40)


	//   ....[0]....
.L_40:
        /*0068*/ 	.word	0xffffffff


	//   ....[1]....
        /*006c*/ 	.word	0xffffffff


	//   ....[2]....
        /*0070*/ 	.word	0xffffffff


	//   ....[3]....
        /*0074*/ 	.word	0xffffffff


	//   ....[4]....
        /*0078*/ 	.word	0xffffffff


	//   ....[5]....
        /*007c*/ 	.word	0xffffffff


	//   ....[6]....
        /*0080*/ 	.word	0xffffffff


	//   ....[7]....
        /*0084*/ 	.word	0xffffffff


	//   ....[8]....
        /*0088*/ 	.word	0xffffffff


	//   ....[9]....
        /*008c*/ 	.word	0xffffffff


	//   ....[10]....
        /*0090*/ 	.word	0xffffffff


	//   ....[11]....
        /*0094*/ 	.word	0xffffffff


	//   ....[12]....
        /*0098*/ 	.word	0xffffffff


	//----- nvinfo : EIATTR_COOP_GROUP_INSTR_OFFSETS
	.align		4
.L_41:
        /*009c*/ 	.byte	0x04, 0x28
        /*009e*/ 	.short	(.L_43 - .L_42)


	//   ....[0]....
.L_42:
        /*00a0*/ 	.word	0x00000090


	//   ....[1]....
        /*00a4*/ 	.word	0x000004d0


	//   ....[2]....
        /*00a8*/ 	.word	0x00000810


	//   ....[3]....
        /*00ac*/ 	.word	0x00000970


	//   ....[4]....
        /*00b0*/ 	.word	0x00000a70


	//   ....[5]....
        /*00b4*/ 	.word	0x00000be0


	//   ....[6]....
        /*00b8*/ 	.word	0x00000d80


	//   ....[7]....
        /*00bc*/ 	.word	0x00001e60


	//   ....[8]....
        /*00c0*/ 	.word	0x00003390


	//   ....[9]....
        /*00c4*/ 	.word	0x000035a0


	//   ....[10]....
        /*00c8*/ 	.word	0x000035d0


	//   ....[11]....
        /*00cc*/ 	.word	0x00003f80


	//   ....[12]....
        /*00d0*/ 	.word	0x000041b0


	//----- nvinfo : EIATTR_VRC_CTA_INIT_COUNT
	.align		4
.L_43:
        /*00d4*/ 	.byte	0x02, 0x4a
        /*00d6*/ 	.byte	0x80
	.zero		1


	//----- nvinfo : EIATTR_SYSCALL_OFFSETS
	.align		4
        /*00d8*/ 	.byte	0x04, 0x46
        /*00da*/ 	.short	(.L_45 - .L_44)


	//   ....[0]....
.L_44:
        /*00dc*/ 	.word	0x00005810


	//   ....[1]....
        /*00e0*/ 	.word	0x00005950


	//   ....[2]....
        /*00e4*/ 	.word	0x00006150


	//   ....[3]....
        /*00e8*/ 	.word	0x00006ee0


	//----- nvinfo : EIATTR_MBARRIER_INSTR_OFFSETS
	.align		4
.L_45:
        /*00ec*/ 	.byte	0x04, 0x39
        /*00ee*/ 	.short	(.L_47 - .L_46)


	//   ....[0]....
.L_46:
        /*00f0*/ 	.word	0x000005d0
        /*00f4*/ 	.word	0x000000ff
        /*00f8*/ 	.word	0x00000000
        /*00fc*/ 	.short	0x0100
        /*00fe*/ 	.byte	0x05
	.zero		1


	//   ....[1]....
        /*0100*/ 	.word	0x000005e0
        /*0104*/ 	.word	0x000000ff
        /*0108*/ 	.word	0x00000088
        /*010c*/ 	.short	0x0100
        /*010e*/ 	.byte	0x05
	.zero		1


	//   ....[2]....
        /*0110*/ 	.word	0x000005f0
        /*0114*/ 	.word	0x000000ff
        /*0118*/ 	.word	0x00000008
        /*011c*/ 	.short	0x0100
        /*011e*/ 	.byte	0x05
	.zero		1


	//   ....[3]....
        /*0120*/ 	.word	0x00000600
        /*0124*/ 	.word	0x000000ff
        /*0128*/ 	.word	0x00000090
        /*012c*/ 	.short	0x0100
        /*012e*/ 	.byte	0x05
	.zero		1


	//   ....[4]....
        /*0130*/ 	.word	0x00000610
        /*0134*/ 	.word	0x000000ff
        /*0138*/ 	.word	0x00000010
        /*013c*/ 	.short	0x0100
        /*013e*/ 	.byte	0x05
	.zero		1


	//   ....[5]....
        /*0140*/ 	.word	0x00000620
        /*0144*/ 	.word	0x000000ff
        /*0148*/ 	.word	0x00000098
        /*014c*/ 	.short	0x0100
        /*014e*/ 	.byte	0x05
	.zero		1


	//   ....[6]....
        /*0150*/ 	.word	0x00000630
        /*0154*/ 	.word	0x000000ff
        /*0158*/ 	.word	0x00000018
        /*015c*/ 	.short	0x0100
        /*015e*/ 	.byte	0x05
	.zero		1


	//   ....[7]....
        /*0160*/ 	.word	0x00000640
        /*0164*/ 	.word	0x000000ff
        /*0168*/ 	.word	0x000000a0
        /*016c*/ 	.short	0x0100
        /*016e*/ 	.byte	0x05
	.zero		1


	//   ....[8]....
        /*0170*/ 	.word	0x00000650
        /*0174*/ 	.word	0x000000ff
        /*0178*/ 	.word	0x00000020
        /*017c*/ 	.short	0x0100
        /*017e*/ 	.byte	0x05
	.zero		1


	//   ....[9]....
        /*0180*/ 	.word	0x00000660
        /*0184*/ 	.word	0x000000ff
        /*0188*/ 	.word	0x000000a8
        /*018c*/ 	.short	0x0100
        /*018e*/ 	.byte	0x05
	.zero		1


	//   ....[10]....
        /*0190*/ 	.word	0x00000670
        /*0194*/ 	.word	0x000000ff
        /*0198*/ 	.word	0x00000028
        /*019c*/ 	.short	0x0100
        /*019e*/ 	.byte	0x05
	.zero		1


	//   ....[11]....
        /*01a0*/ 	.word	0x00000680
        /*01a4*/ 	.word	0x000000ff
        /*01a8*/ 	.word	0x000000b0
        /*01ac*/ 	.short	0x0100
        /*01ae*/ 	.byte	0x05
	.zero		1


	//   ....[12]....
        /*01b0*/ 	.word	0x00000690
        /*01b4*/ 	.word	0x000000ff
        /*01b8*/ 	.word	0x00000030
        /*01bc*/ 	.short	0x0100
        /*01be*/ 	.byte	0x05
	.zero		1


	//   ....[13]....
        /*01c0*/ 	.word	0x000006a0
        /*01c4*/ 	.word	0x000000ff
        /*01c8*/ 	.word	0x000000b8
        /*01cc*/ 	.short	0x0100
        /*01ce*/ 	.byte	0x05
	.zero		1


	//   ....[14]....
        /*01d0*/ 	.word	0x000006b0
        /*01d4*/ 	.word	0x000000ff
        /*01d8*/ 	.word	0x00000038
        /*01dc*/ 	.short	0x0100
        /*01de*/ 	.byte	0x05
	.zero		1


	//   ....[15]....
        /*01e0*/ 	.word	0x000006c0
        /*01e4*/ 	.word	0x000000ff
        /*01e8*/ 	.word	0x000000c0
        /*01ec*/ 	.short	0x0100
        /*01ee*/ 	.byte	0x05
	.zero		1


	//   ....[16]....
        /*01f0*/ 	.word	0x000006d0
        /*01f4*/ 	.word	0x000000ff
        /*01f8*/ 	.word	0x00000040
        /*01fc*/ 	.short	0x0100
        /*01fe*/ 	.byte	0x05
	.zero		1


	//   ....[17]....
        /*0200*/ 	.word	0x000006e0
        /*0204*/ 	.word	0x000000ff
        /*0208*/ 	.word	0x000000c8
        /*020c*/ 	.short	0x0100
        /*020e*/ 	.byte	0x05
	.zero		1


	//   ....[18]....
        /*0210*/ 	.word	0x000006f0
        /*0214*/ 	.word	0x000000ff
        /*0218*/ 	.word	0x00000048
        /*021c*/ 	.short	0x0100
        /*021e*/ 	.byte	0x05
	.zero		1


	//   ....[19]....
        /*0220*/ 	.word	0x00000700
        /*0224*/ 	.word	0x000000ff
        /*0228*/ 	.word	0x000000d0
        /*022c*/ 	.short	0x0100
        /*022e*/ 	.byte	0x05
	.zero		1


	//   ....[20]....
        /*0230*/ 	.word	0x00000710
        /*0234*/ 	.word	0x000000ff
        /*0238*/ 	.word	0x00000050
        /*023c*/ 	.short	0x0100
        /*023e*/ 	.byte	0x05
	.zero		1


	//   ....[21]....
        /*0240*/ 	.word	0x00000720
        /*0244*/ 	.word	0x000000ff
        /*0248*/ 	.word	0x000000d8
        /*024c*/ 	.short	0x0100
        /*024e*/ 	.byte	0x05
	.zero		1


	//   ....[22]....
        /*0250*/ 	.word	0x00000730
        /*0254*/ 	.word	0x000000ff
        /*0258*/ 	.word	0x00000058
        /*025c*/ 	.short	0x0100
        /*025e*/ 	.byte	0x05
	.zero		1


	//   ....[23]....
        /*0260*/ 	.word	0x00000740
        /*0264*/ 	.word	0x000000ff
        /*0268*/ 	.word	0x000000e0
        /*026c*/ 	.short	0x0100
        /*026e*/ 	.byte	0x05
	.zero		1


	//   ....[24]....
        /*0270*/ 	.word	0x00000750
        /*0274*/ 	.word	0x000000ff
        /*0278*/ 	.word	0x00000060
        /*027c*/ 	.short	0x0100
        /*027e*/ 	.byte	0x05
	.zero		1


	//   ....[25]....
        /*0280*/ 	.word	0x00000760
        /*0284*/ 	.word	0x000000ff
        /*0288*/ 	.word	0x000000e8
        /*028c*/ 	.short	0x0100
        /*028e*/ 	.byte	0x05
	.zero		1


	//   ....[26]....
        /*0290*/ 	.word	0x00000770
        /*0294*/ 	.word	0x000000ff
        /*0298*/ 	.word	0x00000068
        /*029c*/ 	.short	0x0100
        /*029e*/ 	.byte	0x05
	.zero		1


	//   ....[27]....
        /*02a0*/ 	.word	0x00000780
        /*02a4*/ 	.word	0x000000ff
        /*02a8*/ 	.word	0x000000f0
        /*02ac*/ 	.short	0x0100
        /*02ae*/ 	.byte	0x05
	.zero		1


	//   ....[28]....
        /*02b0*/ 	.word	0x00000790
        /*02b4*/ 	.word	0x000000ff
        /*02b8*/ 	.word	0x00000070
        /*02bc*/ 	.short	0x0100
        /*02be*/ 	.byte	0x05
	.zero		1


	//   ....[29]....
        /*02c0*/ 	.word	0x000007a0
        /*02c4*/ 	.word	0x000000ff
        /*02c8*/ 	.word	0x000000f8
        /*02cc*/ 	.short	0x0100
        /*02ce*/ 	.byte	0x05
	.zero		1


	//   ....[30]....
        /*02d0*/ 	.word	0x000007b0
        /*02d4*/ 	.word	0x000000ff
        /*02d8*/ 	.word	0x00000078
        /*02dc*/ 	.short	0x0100
        /*02de*/ 	.byte	0x05
	.zero		1


	//   ....[31]....
        /*02e0*/ 	.word	0x000007c0
        /*02e4*/ 	.word	0x000000ff
        /*02e8*/ 	.word	0x00000100
        /*02ec*/ 	.short	0x0100
        /*02ee*/ 	.byte	0x05
	.zero		1


	//   ....[32]....
        /*02f0*/ 	.word	0x000007d0
        /*02f4*/ 	.word	0x000000ff
        /*02f8*/ 	.word	0x00000080
        /*02fc*/ 	.short	0x0100
        /*02fe*/ 	.byte	0x05
	.zero		1


	//   ....[33]....
        /*0300*/ 	.word	0x000007e0
        /*0304*/ 	.word	0x000000ff
        /*0308*/ 	.word	0x00000108
        /*030c*/ 	.short	0x0100
        /*030e*/ 	.byte	0x05
	.zero		1


	//   ....[34]....
        /*0310*/ 	.word	0x00000920
        /*0314*/ 	.word	0x000000ff
        /*0318*/ 	.word	0x00000110
        /*031c*/ 	.short	0x0100
        /*031e*/ 	.byte	0x07
	.zero		1


	//   ....[35]....
        /*0320*/ 	.word	0x00000930
        /*0324*/ 	.word	0x000000ff
        /*0328*/ 	.word	0x00000120
        /*032c*/ 	.short	0x0100
        /*032e*/ 	.byte	0x07
	.zero		1


	//   ....[36]....
        /*0330*/ 	.word	0x00000940
        /*0334*/ 	.word	0x000000ff
        /*0338*/ 	.word	0x00000118
        /*033c*/ 	.short	0x0100
        /*033e*/ 	.byte	0x07
	.zero		1


	//   ....[37]....
        /*0340*/ 	.word	0x00000950
        /*0344*/ 	.word	0x000000ff
        /*0348*/ 	.word	0x00000128
        /*034c*/ 	.short	0x0100
        /*034e*/ 	.byte	0x07
	.zero		1


	//   ....[38]....
        /*0350*/ 	.word	0x00000a40
        /*0354*/ 	.word	0x000000ff
        /*0358*/ 	.word	0x00000130
        /*035c*/ 	.short	0x0100
        /*035e*/ 	.byte	0x05
	.zero		1


	//   ....[39]....
        /*0360*/ 	.word	0x00000a50
        /*0364*/ 	.word	0x000000ff
        /*0368*/ 	.word	0x00000138
        /*036c*/ 	.short	0x0100
        /*036e*/ 	.byte	0x05
	.zero		1


	//   ....[40]....
        /*0370*/ 	.word	0x00000b90
        /*0374*/ 	.word	0x000000ff
        /*0378*/ 	.word	0x00000140
        /*037c*/ 	.short	0x0100
        /*037e*/ 	.byte	0x05
	.zero		1


	//   ....[41]....
        /*0380*/ 	.word	0x00000ba0
        /*0384*/ 	.word	0x000000ff
        /*0388*/ 	.word	0x00000150
        /*038c*/ 	.short	0x0100
        /*038e*/ 	.byte	0x05
	.zero		1


	//   ....[42]....
        /*0390*/ 	.word	0x00000bb0
        /*0394*/ 	.word	0x000000ff
        /*0398*/ 	.word	0x00000148
        /*039c*/ 	.short	0x0100
        /*039e*/ 	.byte	0x05
	.zero		1


	//   ....[43]....
        /*03a0*/ 	.word	0x00000bc0
        /*03a4*/ 	.word	0x000000ff
        /*03a8*/ 	.word	0x00000158
        /*03ac*/ 	.short	0x0100
        /*03ae*/ 	.byte	0x05
	.zero		1


	//   ....[44]....
        /*03b0*/ 	.word	0x00000cf0
        /*03b4*/ 	.word	0x000000ff
        /*03b8*/ 	.word	0x00000160
        /*03bc*/ 	.short	0x0100
        /*03be*/ 	.byte	0x07
	.zero		1


	//   ....[45]....
        /*03c0*/ 	.word	0x00000d00
        /*03c4*/ 	.word	0x000000ff
        /*03c8*/ 	.word	0x00000180
        /*03cc*/ 	.short	0x0100
        /*03ce*/ 	.byte	0x07
	.zero		1


	//   ....[46]....
        /*03d0*/ 	.word	0x00000d10
        /*03d4*/ 	.word	0x000000ff
        /*03d8*/ 	.word	0x00000168
        /*03dc*/ 	.short	0x0100
        /*03de*/ 	.byte	0x07
	.zero		1


	//   ....[47]....
        /*03e0*/ 	.word	0x00000d20
        /*03e4*/ 	.word	0x000000ff
        /*03e8*/ 	.word	0x00000188
        /*03ec*/ 	.short	0x0100
        /*03ee*/ 	.byte	0x07
	.zero		1


	//   ....[48]....
        /*03f0*/ 	.word	0x00000d30
        /*03f4*/ 	.word	0x000000ff
        /*03f8*/ 	.word	0x00000170
        /*03fc*/ 	.short	0x0100
        /*03fe*/ 	.byte	0x07
	.zero		1


	//   ....[49]....
        /*0400*/ 	.word	0x00000d40
        /*0404*/ 	.word	0x000000ff
        /*0408*/ 	.word	0x00000190
        /*040c*/ 	.short	0x0100
        /*040e*/ 	.byte	0x07
	.zero		1


	//   ....[50]....
        /*0410*/ 	.word	0x00000d50
        /*0414*/ 	.word	0x000000ff
        /*0418*/ 	.word	0x00000178
        /*041c*/ 	.short	0x0100
        /*041e*/ 	.byte	0x07
	.zero		1


	//   ....[51]....
        /*0420*/ 	.word	0x00000d60
        /*0424*/ 	.word	0x000000ff
        /*0428*/ 	.word	0x00000198
        /*042c*/ 	.short	0x0100
        /*042e*/ 	.byte	0x07
	.zero		1


	//   ....[52]....
        /*0430*/ 	.word	0x00000e50
        /*0434*/ 	.word	0x000000ff
        /*0438*/ 	.word	0x000001a0
        /*043c*/ 	.short	0x0100
        /*043e*/ 	.byte	0x05
	.zero		1


	//   ....[53]....
        /*0440*/ 	.word	0x00000e60
        /*0444*/ 	.word	0x000000ff
        /*0448*/ 	.word	0x000001b0
        /*044c*/ 	.short	0x0100
        /*044e*/ 	.byte	0x05
	.zero		1


	//   ....[54]....
        /*0450*/ 	.word	0x00000e70
        /*0454*/ 	.word	0x000000ff
        /*0458*/ 	.word	0x000001a8
        /*045c*/ 	.short	0x0100
        /*045e*/ 	.byte	0x05
	.zero		1


	//   ....[55]....
        /*0460*/ 	.word	0x00000e80
        /*0464*/ 	.word	0x000000ff
        /*0468*/ 	.word	0x000001b8
        /*046c*/ 	.short	0x0100
        /*046e*/ 	.byte	0x05
	.zero		1


	//   ....[56]....
        /*0470*/ 	.word	0x00001760
        /*0474*/ 	.word	0x00000003
        /*0478*/ 	.word	0x000001b0
        /*047c*/ 	.short	0x010a
        /*047e*/ 	.byte	0xff
	.zero		1


	//   ....[57]....
        /*0480*/ 	.word	0x00001790
        /*0484*/ 	.word	0x00000003
        /*0488*/ 	.word	0x000001a0
        /*048c*/ 	.short	0x0101
        /*048e*/ 	.byte	0xff
	.zero		1


	//   ....[58]....
        /*0490*/ 	.word	0x00001860
        /*0494*/ 	.word	0x000000ff
        /*0498*/ 	.word	0x00000088
        /*049c*/ 	.short	0x010a
        /*049e*/ 	.byte	0x08
	.zero		1


	//   ....[59]....
        /*04a0*/ 	.word	0x00001900
        /*04a4*/ 	.word	0x000000ff
        /*04a8*/ 	.word	0x00000088
        /*04ac*/ 	.short	0x010a
        /*04ae*/ 	.byte	0x21
	.zero		1


	//   ....[60]....
        /*04b0*/ 	.word	0x00001a50
        /*04b4*/ 	.word	0x000000ff
        /*04b8*/ 	.word	0x00000088
        /*04bc*/ 	.short	0x010a
        /*04be*/ 	.byte	0x08
	.zero		1


	//   ....[61]....
        /*04c0*/ 	.word	0x00001b60
        /*04c4*/ 	.word	0x000000ff
        /*04c8*/ 	.word	0x00000138
        /*04cc*/ 	.short	0x0101
        /*04ce*/ 	.byte	0x04
	.zero		1


	//   ....[62]....
        /*04d0*/ 	.word	0x00001b80
        /*04d4*/ 	.word	0x000000ff
        /*04d8*/ 	.word	0x00000088
        /*04dc*/ 	.short	0x010a
        /*04de*/ 	.byte	0x08
	.zero		1


	//   ....[63]....
        /*04e0*/ 	.word	0x00001c00
        /*04e4*/ 	.word	0x000000ff
        /*04e8*/ 	.word	0x00000088
        /*04ec*/ 	.short	0x010a
        /*04ee*/ 	.byte	0x11
	.zero		1


	//   ....[64]....
        /*04f0*/ 	.word	0x00001d50
        /*04f4*/ 	.word	0x000000ff
        /*04f8*/ 	.word	0x00000088
        /*04fc*/ 	.short	0x010a
        /*04fe*/ 	.byte	0x08
	.zero		1


	//   ....[65]....
        /*0500*/ 	.word	0x00001e90
        /*0504*/ 	.word	0x00000002
        /*0508*/ 	.word	0x00000140
        /*050c*/ 	.short	0x010a
        /*050e*/ 	.byte	0xff
	.zero		1


	//   ....[66]....
        /*0510*/ 	.word	0x00001f50
        /*0514*/ 	.word	0x00000002
        /*0518*/ 	.word	0x00000000
        /*051c*/ 	.short	0x0101
        /*051e*/ 	.byte	0xff
	.zero		1


	//   ....[67]....
        /*0520*/ 	.word	0x000024b0
        /*0524*/ 	.word	0x000000ff
        /*0528*/ 	.word	0x00000000
        /*052c*/ 	.short	0x010a
        /*052e*/ 	.byte	0x05
	.zero		1


	//   ....[68]....
        /*0530*/ 	.word	0x00002540
        /*0534*/ 	.word	0x000000ff
        /*0538*/ 	.word	0x00000000
        /*053c*/ 	.short	0x010a
        /*053e*/ 	.byte	0x05
	.zero		1


	//   ....[69]....
        /*0540*/ 	.word	0x000025d0
        /*0544*/ 	.word	0x000000ff
        /*0548*/ 	.word	0x00000000
        /*054c*/ 	.short	0x010a
        /*054e*/ 	.byte	0x05
	.zero		1


	//   ....[70]....
        /*0550*/ 	.word	0x00002660
        /*0554*/ 	.word	0x000000ff
        /*0558*/ 	.word	0x00000000
        /*055c*/ 	.short	0x010a
        /*055e*/ 	.byte	0x05
	.zero		1


	//   ....[71]....
        /*0560*/ 	.word	0x000026f0
        /*0564*/ 	.word	0x000000ff
        /*0568*/ 	.word	0x00000000
        /*056c*/ 	.short	0x010a
        /*056e*/ 	.byte	0x05
	.zero		1


	//   ....[72]....
        /*0570*/ 	.word	0x00002780
        /*0574*/ 	.word	0x000000ff
        /*0578*/ 	.word	0x00000000
        /*057c*/ 	.short	0x010a
        /*057e*/ 	.byte	0x05
	.zero		1


	//   ....[73]....
        /*0580*/ 	.word	0x00002810
        /*0584*/ 	.word	0x000000ff
        /*0588*/ 	.word	0x00000000
        /*058c*/ 	.short	0x010a
        /*058e*/ 	.byte	0x05
	.zero		1


	//   ....[74]....
        /*0590*/ 	.word	0x000028a0
        /*0594*/ 	.word	0x000000ff
        /*0598*/ 	.word	0x00000000
        /*059c*/ 	.short	0x010a
        /*059e*/ 	.byte	0x05
	.zero		1


	//   ....[75]....
        /*05a0*/ 	.word	0x00002930
        /*05a4*/ 	.word	0x000000ff
        /*05a8*/ 	.word	0x00000000
        /*05ac*/ 	.short	0x010a
        /*05ae*/ 	.byte	0x05
	.zero		1


	//   ....[76]....
        /*05b0*/ 	.word	0x000029c0
        /*05b4*/ 	.word	0x000000ff
        /*05b8*/ 	.word	0x00000000
        /*05bc*/ 	.short	0x010a
        /*05be*/ 	.byte	0x05
	.zero		1


	//   ....[77]....
        /*05c0*/ 	.word	0x00002a50
        /*05c4*/ 	.word	0x000000ff
        /*05c8*/ 	.word	0x00000000
        /*05cc*/ 	.short	0x010a
        /*05ce*/ 	.byte	0x05
	.zero		1


	//   ....[78]....
        /*05d0*/ 	.word	0x00002ae0
        /*05d4*/ 	.word	0x000000ff
        /*05d8*/ 	.word	0x00000000
        /*05dc*/ 	.short	0x010a
        /*05de*/ 	.byte	0x05
	.zero		1


	//   ....[79]....
        /*05e0*/ 	.word	0x00002b70
        /*05e4*/ 	.word	0x000000ff
        /*05e8*/ 	.word	0x00000000
        /*05ec*/ 	.short	0x010a
        /*05ee*/ 	.byte	0x05
	.zero		1


	//   ....[80]....
        /*05f0*/ 	.word	0x00002c00
        /*05f4*/ 	.word	0x000000ff
        /*05f8*/ 	.word	0x00000000
        /*05fc*/ 	.short	0x010a
        /*05fe*/ 	.byte	0x05
	.zero		1


	//   ....[81]....
        /*0600*/ 	.word	0x00002c90
        /*0604*/ 	.word	0x000000ff
        /*0608*/ 	.word	0x00000000
        /*060c*/ 	.short	0x010a
        /*060e*/ 	.byte	0x05
	.zero		1


	//   ....[82]....
        /*0610*/ 	.word	0x00002d20
        /*0614*/ 	.word	0x000000ff
        /*0618*/ 	.word	0x00000000
        /*061c*/ 	.short	0x010a
        /*061e*/ 	.byte	0x05
	.zero		1


	//   ....[83]....
        /*0620*/ 	.word	0x00002dc0
        /*0624*/ 	.word	0x00000000
        /*0628*/ 	.word	0x00000000
        /*062c*/ 	.short	0x010a
        /*062e*/ 	.byte	0xff
	.zero		1


	//   ....[84]....
        /*0630*/ 	.word	0x00002ee0
        /*0634*/ 	.word	0x00000000
        /*0638*/ 	.word	0x000001a0
        /*063c*/ 	.short	0x010a
        /*063e*/ 	.byte	0xff
	.zero		1


	//   ....[85]....
        /*0640*/ 	.word	0x00002f40
        /*0644*/ 	.word	0x00000004
        /*0648*/ 	.word	0x00000000
        /*064c*/ 	.short	0x0101
        /*064e*/ 	.byte	0xff
	.zero		1


	//   ....[86]....
        /*0650*/ 	.word	0x00002f60
        /*0654*/ 	.word	0x000000ff
        /*0658*/ 	.word	0x00000150
        /*065c*/ 	.short	0x010a
        /*065e*/ 	.byte	0x05
	.zero		1


	//   ....[87]....
        /*0660*/ 	.word	0x00003080
        /*0664*/ 	.word	0x00000000
        /*0668*/ 	.word	0x00000140
        /*066c*/ 	.short	0x010a
        /*066e*/ 	.byte	0xff
	.zero		1


	//   ....[88]....
        /*0670*/ 	.word	0x00003190
        /*0674*/ 	.word	0x00000000
        /*0678*/ 	.word	0x00000000
        /*067c*/ 	.short	0x0101
        /*067e*/ 	.byte	0xff
	.zero		1


	//   ....[89]....
        /*0680*/ 	.word	0x00003220
        /*0684*/ 	.word	0x000000ff
        /*0688*/ 	.word	0x00000150
        /*068c*/ 	.short	0x0106
        /*068e*/ 	.byte	0x05
	.zero		1


	//   ....[90]....
        /*0690*/ 	.word	0x00003240
        /*0694*/ 	.word	0x000000ff
        /*0698*/ 	.word	0x00000150
        /*069c*/ 	.short	0x010a
        /*069e*/ 	.byte	0x05
	.zero		1


	//   ....[91]....
        /*06a0*/ 	.word	0x000032d0
        /*06a4*/ 	.word	0x000000ff
        /*06a8*/ 	.word	0x00000150
        /*06ac*/ 	.short	0x0106
        /*06ae*/ 	.byte	0x04
	.zero		1


	//   ....[92]....
        /*06b0*/ 	.word	0x00003310
        /*06b4*/ 	.word	0x00000000
        /*06b8*/ 	.word	0x00000150
        /*06bc*/ 	.short	0x010a
        /*06be*/ 	.byte	0xff
	.zero		1


	//   ....[93]....
        /*06c0*/ 	.word	0x00003810
        /*06c4*/ 	.word	0x00000000
        /*06c8*/ 	.word	0x00000140
        /*06cc*/ 	.short	0x010a
        /*06ce*/ 	.byte	0xff
	.zero		1


	//   ....[94]....
        /*06d0*/ 	.word	0x00003910
        /*06d4*/ 	.word	0x00000003
        /*06d8*/ 	.word	0x00000000
        /*06dc*/ 	.short	0x0101
        /*06de*/ 	.byte	0xff
	.zero		1


	//   ....[95]....
        /*06e0*/ 	.word	0x00003920
        /*06e4*/ 	.word	0x000000ff
        /*06e8*/ 	.word	0x00000000
        /*06ec*/ 	.short	0x010a
        /*06ee*/ 	.byte	0x04
	.zero		1


	//   ....[96]....
        /*06f0*/ 	.word	0x000039a0
        /*06f4*/ 	.word	0x000000ff
        /*06f8*/ 	.word	0x00000180
        /*06fc*/ 	.short	0x010a
        /*06fe*/ 	.byte	0x08
	.zero		1


	//   ....[97]....
        /*0700*/ 	.word	0x00003a80
        /*0704*/ 	.word	0x000000ff
        /*0708*/ 	.word	0x00000000
        /*070c*/ 	.short	0x010a
        /*070e*/ 	.byte	0x07
	.zero		1


	//   ....[98]....
        /*0710*/ 	.word	0x00003bc0
        /*0714*/ 	.word	0x000000ff
        /*0718*/ 	.word	0x00000000
        /*071c*/ 	.short	0x010a
        /*071e*/ 	.byte	0x04
	.zero		1


	//   ....[99]....
        /*0720*/ 	.word	0x00003db0
        /*0724*/ 	.word	0x000000ff
        /*0728*/ 	.word	0x00000000
        /*072c*/ 	.short	0x010a
        /*072e*/ 	.byte	0x05
	.zero		1


	//   ....[100]....
        /*0730*/ 	.word	0x00003e40
        /*0734*/ 	.word	0x000000ff
        /*0738*/ 	.word	0x00000000
        /*073c*/ 	.short	0x010a
        /*073e*/ 	.byte	0x05
	.zero		1


	//   ....[101]....
        /*0740*/ 	.word	0x00003ed0
        /*0744*/ 	.word	0x000000ff
        /*0748*/ 	.word	0x00000000
        /*074c*/ 	.short	0x010a
        /*074e*/ 	.byte	0x05
	.zero		1


	//   ....[102]....
        /*0750*/ 	.word	0x00003f60
        /*0754*/ 	.word	0x000000ff
        /*0758*/ 	.word	0x00000000
        /*075c*/ 	.short	0x010a
        /*075e*/ 	.byte	0x07
	.zero		1


	//   ....[103]....
        /*0760*/ 	.word	0x000043c0
        /*0764*/ 	.word	0x00000000
        /*0768*/ 	.word	0x00000140
        /*076c*/ 	.short	0x010a
        /*076e*/ 	.byte	0xff
	.zero		1


	//   ....[104]....
        /*0770*/ 	.word	0x00004480
        /*0774*/ 	.word	0x00000000
        /*0778*/ 	.word	0x00000000
        /*077c*/ 	.short	0x0101
        /*077e*/ 	.byte	0xff
	.zero		1


	//   ....[105]....
        /*0780*/ 	.word	0x000047a0
        /*0784*/ 	.word	0x000000ff
        /*0788*/ 	.word	0x00000138
        /*078c*/ 	.short	0x010a
        /*078e*/ 	.byte	0x07
	.zero		1


	//   ....[106]....
        /*0790*/ 	.word	0x00004990
        /*0794*/ 	.word	0x000000ff
        /*0798*/ 	.word	0x00000120
        /*079c*/ 	.short	0x010a
        /*079e*/ 	.byte	0x07
	.zero		1


	//   ....[107]....
        /*07a0*/ 	.word	0x00004b60
        /*07a4*/ 	.word	0x000000ff
        /*07a8*/ 	.word	0x00000110
        /*07ac*/ 	.short	0x010b
        /*07ae*/ 	.byte	0x07
	.zero		1


	//   ....[108]....
        /*07b0*/ 	.word	0x00004bd0
        /*07b4*/ 	.word	0x000000ff
        /*07b8*/ 	.word	0x00000000
        /*07bc*/ 	.short	0x0101
        /*07be*/ 	.byte	0x08
	.zero		1


	//   ....[109]....
        /*07c0*/ 	.word	0x00004c00
        /*07c4*/ 	.word	0x000000ff
        /*07c8*/ 	.word	0x00000128
        /*07cc*/ 	.short	0x010a
        /*07ce*/ 	.byte	0x07
	.zero		1


	//   ....[110]....
        /*07d0*/ 	.word	0x00004e10
        /*07d4*/ 	.word	0x000000ff
        /*07d8*/ 	.word	0x00000118
        /*07dc*/ 	.short	0x010b
        /*07de*/ 	.byte	0x07
	.zero		1


	//   ....[111]....
        /*07e0*/ 	.word	0x00004e30
        /*07e4*/ 	.word	0x000000ff
        /*07e8*/ 	.word	0x00000000
        /*07ec*/ 	.short	0x0101
        /*07ee*/ 	.byte	0x0d
	.zero		1


	//   ....[112]....
        /*07f0*/ 	.word	0x00004e60
        /*07f4*/ 	.word	0x000000ff
        /*07f8*/ 	.word	0x00000120
        /*07fc*/ 	.short	0x010a
        /*07fe*/ 	.byte	0x07
	.zero		1


	//   ....[113]....
        /*0800*/ 	.word	0x00004ea0
        /*0804*/ 	.word	0x00000000
        /*0808*/ 	.word	0x00000128
        /*080c*/ 	.short	0x010a
        /*080e*/ 	.byte	0xff
	.zero		1


	//   ....[114]....
        /*0810*/ 	.word	0x000051e0
        /*0814*/ 	.word	0x00000000
        /*0818*/ 	.word	0x00000140
        /*081c*/ 	.short	0x010a
        /*081e*/ 	.byte	0xff
	.zero		1


	//   ....[115]....
        /*0820*/ 	.word	0x000052f0
        /*0824*/ 	.word	0x00000000
        /*0828*/ 	.word	0x00000000
        /*082c*/ 	.short	0x0101
        /*082e*/ 	.byte	0xff
	.zero		1


	//   ....[116]....
        /*0830*/ 	.word	0x00005d40
        /*0834*/ 	.word	0x00000000
        /*0838*/ 	.word	0x00000110
        /*083c*/ 	.short	0x010a
        /*083e*/ 	.byte	0xff
	.zero		1


	//   ....[117]....
        /*0840*/ 	.word	0x00005db0
        /*0844*/ 	.word	0x00000071
        /*0848*/ 	.word	0x00000160
        /*084c*/ 	.short	0x010a
        /*084e*/ 	.byte	0xff
	.zero		1


	//   ....[118]....
        /*0850*/ 	.word	0x00005e90
        /*0854*/ 	.word	0x00000000
        /*0858*/ 	.word	0x00000110
        /*085c*/ 	.short	0x010a
        /*085e*/ 	.byte	0xff
	.zero		1


	//   ....[119]....
        /*0860*/ 	.word	0x00005fd0
        /*0864*/ 	.word	0x00000000
        /*0868*/ 	.word	0x00000000
        /*086c*/ 	.short	0x0101
        /*086e*/ 	.byte	0xff
	.zero		1


	//   ....[120]....
        /*0870*/ 	.word	0x00006030
        /*0874*/ 	.word	0x00000071
        /*0878*/ 	.word	0x00000160
        /*087c*/ 	.short	0x010a
        /*087e*/ 	.byte	0xff
	.zero		1


	//   ....[121]....
        /*0880*/ 	.word	0x00006b80
        /*0884*/ 	.word	0x00000020
        /*0888*/ 	.word	0x00000110
        /*088c*/ 	.short	0x010a
        /*088e*/ 	.byte	0xff
	.zero		1


	//   ....[122]....
        /*0890*/ 	.word	0x00006c40
        /*0894*/ 	.word	0x00000020
        /*0898*/ 	.word	0x00000110
        /*089c*/ 	.short	0x010a
        /*089e*/ 	.byte	0xff
	.zero		1


	//   ....[123]....
        /*08a0*/ 	.word	0x00006d60
        /*08a4*/ 	.word	0x00000003
        /*08a8*/ 	.word	0x00000000
        /*08ac*/ 	.short	0x0101
        /*08ae*/ 	.byte	0xff
	.zero		1


	//   ....[124]....
        /*08b0*/ 	.word	0x000071a0
        /*08b4*/ 	.word	0x000000ff
        /*08b8*/ 	.word	0x00000000
        /*08bc*/ 	.short	0x0101
        /*08be*/ 	.byte	0x05
	.zero		1


	//   ....[125]....
        /*08c0*/ 	.word	0x000079e0
        /*08c4*/ 	.word	0x00000003
        /*08c8*/ 	.word	0x000001b0
        /*08cc*/ 	.short	0x010a
        /*08ce*/ 	.byte	0xff
	.zero		1


	//   ....[126]....
        /*08d0*/ 	.word	0x00007a40
        /*08d4*/ 	.word	0x00000002
        /*08d8*/ 	.word	0x00000088
        /*08dc*/ 	.short	0x010a
        /*08de*/ 	.byte	0xff
	.zero		1


	//   ....[127]....
        /*08e0*/ 	.word	0x00007aa0
        /*08e4*/ 	.word	0x00000002
        /*08e8*/ 	.word	0x00000088
        /*08ec*/ 	.short	0x010a
        /*08ee*/ 	.byte	0xff
	.zero		1


	//   ....[128]....
        /*08f0*/ 	.word	0x00007af0
        /*08f4*/ 	.word	0x00000002
        /*08f8*/ 	.word	0x00000140
        /*08fc*/ 	.short	0x010a
        /*08fe*/ 	.byte	0xff
	.zero		1


	//   ....[129]....
        /*0900*/ 	.word	0x00007b50
        /*0904*/ 	.word	0x00000000
        /*0908*/ 	.word	0x00000000
        /*090c*/ 	.short	0x010a
        /*090e*/ 	.byte	0xff
	.zero		1


	//   ....[130]....
        /*0910*/ 	.word	0x00007bb0
        /*0914*/ 	.word	0x00000000
        /*0918*/ 	.word	0x00000000
        /*091c*/ 	.short	0x010a
        /*091e*/ 	.byte	0xff
	.zero		1


	//   ....[131]....
        /*0920*/ 	.word	0x00007c10
        /*0924*/ 	.word	0x00000000
        /*0928*/ 	.word	0x00000000
        /*092c*/ 	.short	0x010a
        /*092e*/ 	.byte	0xff
	.zero		1


	//   ....[132]....
        /*0930*/ 	.word	0x00007c70
        /*0934*/ 	.word	0x00000000
        /*0938*/ 	.word	0x00000000
        /*093c*/ 	.short	0x010a
        /*093e*/ 	.byte	0xff
	.zero		1


	//   ....[133]....
        /*0940*/ 	.word	0x00007cd0
        /*0944*/ 	.word	0x00000000
        /*0948*/ 	.word	0x00000000
        /*094c*/ 	.short	0x010a
        /*094e*/ 	.byte	0xff
	.zero		1


	//   ....[134]....
        /*0950*/ 	.word	0x00007d30
        /*0954*/ 	.word	0x00000000
        /*0958*/ 	.word	0x00000000
        /*095c*/ 	.short	0x010a
        /*095e*/ 	.byte	0xff
	.zero		1


	//   ....[135]....
        /*0960*/ 	.word	0x00007d90
        /*0964*/ 	.word	0x00000000
        /*0968*/ 	.word	0x00000000
        /*096c*/ 	.short	0x010a
        /*096e*/ 	.byte	0xff
	.zero		1


	//   ....[136]....
        /*0970*/ 	.word	0x00007df0
        /*0974*/ 	.word	0x00000000
        /*0978*/ 	.word	0x00000000
        /*097c*/ 	.short	0x010a
        /*097e*/ 	.byte	0xff
	.zero		1


	//   ....[137]....
        /*0980*/ 	.word	0x00007e50
        /*0984*/ 	.word	0x00000000
        /*0988*/ 	.word	0x00000000
        /*098c*/ 	.short	0x010a
        /*098e*/ 	.byte	0xff
	.zero		1


	//   ....[138]....
        /*0990*/ 	.word	0x00007eb0
        /*0994*/ 	.word	0x00000000
        /*0998*/ 	.word	0x00000000
        /*099c*/ 	.short	0x010a
        /*099e*/ 	.byte	0xff
	.zero		1


	//   ....[139]....
        /*09a0*/ 	.word	0x00007f10
        /*09a4*/ 	.word	0x00000000
        /*09a8*/ 	.word	0x00000000
        /*09ac*/ 	.short	0x010a
        /*09ae*/ 	.byte	0xff
	.zero		1


	//   ....[140]....
        /*09b0*/ 	.word	0x00007f70
        /*09b4*/ 	.word	0x00000000
        /*09b8*/ 	.word	0x00000000
        /*09bc*/ 	.short	0x010a
        /*09be*/ 	.byte	0xff
	.zero		1


	//   ....[141]....
        /*09c0*/ 	.word	0x00007fd0
        /*09c4*/ 	.word	0x00000000
        /*09c8*/ 	.word	0x00000000
        /*09cc*/ 	.short	0x010a
        /*09ce*/ 	.byte	0xff
	.zero		1


	//   ....[142]....
        /*09d0*/ 	.word	0x00008030
        /*09d4*/ 	.word	0x00000000
        /*09d8*/ 	.word	0x00000000
        /*09dc*/ 	.short	0x010a
        /*09de*/ 	.byte	0xff
	.zero		1


	//   ....[143]....
        /*09e0*/ 	.word	0x00008090
        /*09e4*/ 	.word	0x00000000
        /*09e8*/ 	.word	0x00000000
        /*09ec*/ 	.short	0x010a
        /*09ee*/ 	.byte	0xff
	.zero		1


	//   ....[144]....
        /*09f0*/ 	.word	0x000080f0
        /*09f4*/ 	.word	0x00000000
        /*09f8*/ 	.word	0x00000000
        /*09fc*/ 	.short	0x010a
        /*09fe*/ 	.byte	0xff
	.zero		1


	//   ....[145]....
        /*0a00*/ 	.word	0x00008140
        /*0a04*/ 	.word	0x00000000
        /*0a08*/ 	.word	0x000001a0
        /*0a0c*/ 	.short	0x010a
        /*0a0e*/ 	.byte	0xff
	.zero		1


	//   ....[146]....
        /*0a10*/ 	.word	0x000081a0
        /*0a14*/ 	.word	0x00000000
        /*0a18*/ 	.word	0x00000150
        /*0a1c*/ 	.short	0x010a
        /*0a1e*/ 	.byte	0xff
	.zero		1


	//   ....[147]....
        /*0a20*/ 	.word	0x000081f0
        /*0a24*/ 	.word	0x00000000
        /*0a28*/ 	.word	0x00000140
        /*0a2c*/ 	.short	0x010a
        /*0a2e*/ 	.byte	0xff
	.zero		1


	//   ....[148]....
        /*0a30*/ 	.word	0x00008250
        /*0a34*/ 	.word	0x00000000
        /*0a38*/ 	.word	0x00000150
        /*0a3c*/ 	.short	0x010a
        /*0a3e*/ 	.byte	0xff
	.zero		1


	//   ....[149]....
        /*0a40*/ 	.word	0x000082a0
        /*0a44*/ 	.word	0x00000000
        /*0a48*/ 	.word	0x00000140
        /*0a4c*/ 	.short	0x010a
        /*0a4e*/ 	.byte	0xff
	.zero		1


	//   ....[150]....
        /*0a50*/ 	.word	0x00008300
        /*0a54*/ 	.word	0x00000003
        /*0a58*/ 	.word	0x00000180
        /*0a5c*/ 	.short	0x010a
        /*0a5e*/ 	.byte	0xff
	.zero		1


	//   ....[151]....
        /*0a60*/ 	.word	0x00008360
        /*0a64*/ 	.word	0x00000000
        /*0a68*/ 	.word	0x00000000
        /*0a6c*/ 	.short	0x010a
        /*0a6e*/ 	.byte	0xff
	.zero		1


	//   ....[152]....
        /*0a70*/ 	.word	0x000083c0
        /*0a74*/ 	.word	0x00000000
        /*0a78*/ 	.word	0x00000000
        /*0a7c*/ 	.short	0x010a
        /*0a7e*/ 	.byte	0xff
	.zero		1


	//   ....[153]....
        /*0a80*/ 	.word	0x00008420
        /*0a84*/ 	.word	0x00000000
        /*0a88*/ 	.word	0x00000000
        /*0a8c*/ 	.short	0x010a
        /*0a8e*/ 	.byte	0xff
	.zero		1


	//   ....[154]....
        /*0a90*/ 	.word	0x00008480
        /*0a94*/ 	.word	0x00000000
        /*0a98*/ 	.word	0x00000000
        /*0a9c*/ 	.short	0x010a
        /*0a9e*/ 	.byte	0xff
	.zero		1


	//   ....[155]....
        /*0aa0*/ 	.word	0x000084e0
        /*0aa4*/ 	.word	0x00000000
        /*0aa8*/ 	.word	0x00000000
        /*0aac*/ 	.short	0x010a
        /*0aae*/ 	.byte	0xff
	.zero		1


	//   ....[156]....
        /*0ab0*/ 	.word	0x00008530
        /*0ab4*/ 	.word	0x00000000
        /*0ab8*/ 	.word	0x00000140
        /*0abc*/ 	.short	0x010a
        /*0abe*/ 	.byte	0xff
	.zero		1


	//   ....[157]....
        /*0ac0*/ 	.word	0x00008590
        /*0ac4*/ 	.word	0x00000000
        /*0ac8*/ 	.word	0x00000138
        /*0acc*/ 	.short	0x010a
        /*0ace*/ 	.byte	0xff
	.zero		1


	//   ....[158]....
        /*0ad0*/ 	.word	0x000085f0
        /*0ad4*/ 	.word	0x00000003
        /*0ad8*/ 	.word	0x00000120
        /*0adc*/ 	.short	0x010a
        /*0ade*/ 	.byte	0xff
	.zero		1


	//   ....[159]....
        /*0ae0*/ 	.word	0x00008650
        /*0ae4*/ 	.word	0x00000003
        /*0ae8*/ 	.word	0x00000128
        /*0aec*/ 	.short	0x010a
        /*0aee*/ 	.byte	0xff
	.zero		1


	//   ....[160]....
        /*0af0*/ 	.word	0x000086b0
        /*0af4*/ 	.word	0x00000000
        /*0af8*/ 	.word	0x00000120
        /*0afc*/ 	.short	0x010a
        /*0afe*/ 	.byte	0xff
	.zero		1


	//   ....[161]....
        /*0b00*/ 	.word	0x00008700
        /*0b04*/ 	.word	0x00000000
        /*0b08*/ 	.word	0x00000140
        /*0b0c*/ 	.short	0x010a
        /*0b0e*/ 	.byte	0xff
	.zero		1


	//   ....[162]....
        /*0b10*/ 	.word	0x00008750
        /*0b14*/ 	.word	0x00000000
        /*0b18*/ 	.word	0x00000110
        /*0b1c*/ 	.short	0x010a
        /*0b1e*/ 	.byte	0xff
	.zero		1


	//   ....[163]....
        /*0b20*/ 	.word	0x000087a0
        /*0b24*/ 	.word	0x00000071
        /*0b28*/ 	.word	0x00000160
        /*0b2c*/ 	.short	0x010a
        /*0b2e*/ 	.byte	0xff
	.zero		1


	//   ....[164]....
        /*0b30*/ 	.word	0x000087f0
        /*0b34*/ 	.word	0x00000020
        /*0b38*/ 	.word	0x00000110
        /*0b3c*/ 	.short	0x010a
        /*0b3e*/ 	.byte	0xff
	.zero		1


	//----- nvinfo : EIATTR_NUM_MBARRIERS
	.align		4
.L_47:
        /*0b40*/ 	.byte	0x03, 0x38
        /*0b42*/ 	.short	0x0038


	//----- nvinfo : EIATTR_EXIT_INSTR_OFFSETS
	.align		4
        /*0b44*/ 	.byte	0x04, 0x1c
        /*0b46*/ 	.short	(.L_49 - .L_48)


	//   ....[0]....
.L_48:
        /*0b48*/ 	.word	0x00002df0


	//   ....[1]....
        /*0b4c*/ 	.word	0x000032e0


	//   ....[2]....
        /*0b50*/ 	.word	0x00003340


	//   ....[3]....
        /*0b54*/ 	.word	0x000041c0


	//   ....[4]....
        /*0b58*/ 	.word	0x00004ed0


	//   ....[5]....
        /*0b5c*/ 	.word	0x00004f10


	//   ....[6]....
        /*0b60*/ 	.word	0x000079d0


	//----- nvinfo : EIATTR_MAX_THREADS
	.align		4
.L_49:
        /*0b64*/ 	.byte	0x04, 0x05
        /*0b66*/ 	.short	(.L_51 - .L_50)
.L_50:
        /*0b68*/ 	.word	0x00000100
        /*0b6c*/ 	.word	0x00000001
        /*0b70*/ 	.word	0x00000001


	//----- nvinfo : EIATTR_CRS_STACK_SIZE
	.align		4
.L_51:
        /*0b74*/ 	.byte	0x04, 0x1e
        /*0b76*/ 	.short	(.L_53 - .L_52)
.L_52:
        /*0b78*/ 	.word	0x00000000


	//----- nvinfo : EIATTR_CBANK_PARAM_SIZE
	.align		4
.L_53:
        /*0b7c*/ 	.byte	0x03, 0x19
        /*0b7e*/ 	.short	0x0800


	//----- nvinfo : EIATTR_PARAM_CBANK
	.align		4
        /*0b80*/ 	.byte	0x04, 0x0a
        /*0b82*/ 	.short	(.L_55 - .L_54)
	.align		4
.L_54:
        /*0b84*/ 	.word	index@(.nv.constant0._ZN7cutlass13device_kernelINS_4gemm6kernel13GemmUniversalIN4cute5tupleIJiiiiEEENS1_10collective13CollectiveMmaINS1_35MainloopSm100TmaUmmaWarpSpecializedILi17ELi2ELi4ENS5_IJNS4_1CILi1EEESB_SB_EEEEENS5_IJNSA_ILi64EEENSA_ILi128EEESE_EEENS_12float_e4m3_tENS5_IJlSB_lEEESH_SI_NS4_8TiledMMAINS4_8MMA_AtomIJNS4_10MMA_TraitsINS4_19SM100_MMA_F8F6F4_SSEJSH_SH_fSE_SF_NS4_17integral_constantINS4_4UMMA5MajorELSP_0EEESQ_NSN_INSO_7ScaleInELSR_0EEESS_EEEEEENS4_6LayoutISC_NS5_IJNSA_ILi0EEESW_SW_EEEEENS5_IJNS4_10UnderscoreESZ_SZ_EEEEENS4_13SM90_TMA_LOADENS4_14ComposedLayoutINS4_7SwizzleILi2ELi4ELi3EEENS4_18smem_ptr_flag_bitsILi8EEENSV_INS5_IJNSA_ILi8EEESE_EEENS5_IJSE_SB_EEEEEEEvNS4_8identityES12_S1C_vS1D_EENS_8epilogue10collective18CollectiveEpilogueINS1F_23Sm100TmaWarpSpecializedILi2ELi2ELi32ELb0ELb0EEEJSG_NS5_IJNSV_ISE_SB_EES1K_EEESH_SI_SH_SI_NS1F_6fusion15FusionCallbacksIS1J_NS1M_17LinearCombinationISH_fSH_fLNS_15FloatRoundStyleE2EEESG_S1L_JEEENS4_5SM1004TMEM4LOAD26SM100_TMEM_LOAD_16dp32b32xES12_S1C_NS4_39AutoVectorizingCopyWithAssumedAlignmentILi128EEENS4_14SM90_TMA_STOREES1C_S1X_S1X_EEEvvEEEEvNT_6ParamsE)
        /*0b88*/ 	.short	0x0380
        /*0b8a*/ 	.short	0x0800


	//----- nvinfo : EIATTR_SW_WAR
	.align		4
.L_55:
        /*0b8c*/ 	.byte	0x04, 0x36
        /*0b8e*/ 	.short	(.L_57 - .L_56)
.L_56:
        /*0b90*/ 	.word	0x00000008
.L_57:


//--------------------- .nv.callgraph             --------------------------
	.section	.nv.callgraph,"",@"SHT_CUDA_CALLGRAPH"
	.align	4
	.sectionentsize	8
	.align		4
        /*0000*/ 	.word	0x00000000
	.align		4
        /*0004*/ 	.word	0xffffffff
	.align		4
        /*0008*/ 	.word	index@(_ZN7cutlass13device_kernelINS_4gemm6kernel13GemmUniversalIN4cute5tupleIJiiiiEEENS1_10collective13CollectiveMmaINS1_35MainloopSm100TmaUmmaWarpSpecializedILi17ELi2ELi4ENS5_IJNS4_1CILi1EEESB_SB_EEEEENS5_IJNSA_ILi64EEENSA_ILi128EEESE_EEENS_12float_e4m3_tENS5_IJlSB_lEEESH_SI_NS4_8TiledMMAINS4_8MMA_AtomIJNS4_10MMA_TraitsINS4_19SM100_MMA_F8F6F4_SSEJSH_SH_fSE_SF_NS4_17integral_constantINS4_4UMMA5MajorELSP_0EEESQ_NSN_INSO_7ScaleInELSR_0EEESS_EEEEEENS4_6LayoutISC_NS5_IJNSA_ILi0EEESW_SW_EEEEENS5_IJNS4_10UnderscoreESZ_SZ_EEEEENS4_13SM90_TMA_LOADENS4_14ComposedLayoutINS4_7SwizzleILi2ELi4ELi3EEENS4_18smem_ptr_flag_bitsILi8EEENSV_INS5_IJNSA_ILi8EEESE_EEENS5_IJSE_SB_EEEEEEEvNS4_8identityES12_S1C_vS1D_EENS_8epilogue10collective18CollectiveEpilogueINS1F_23Sm100TmaWarpSpecializedILi2ELi2ELi32ELb0ELb0EEEJSG_NS5_IJNSV_ISE_SB_EES1K_EEESH_SI_SH_SI_NS1F_6fusion15FusionCallbacksIS1J_NS1M_17LinearCombinationISH_fSH_fLNS_15FloatRoundStyleE2EEESG_S1L_JEEENS4_5SM1004TMEM4LOAD26SM100_TMEM_LOAD_16dp32b32xES12_S1C_NS4_39AutoVectorizingCopyWithAssumedAlignmentILi128EEENS4_14SM90_TMA_STOREES1C_S1X_S1X_EEEvvEEEEvNT_6ParamsE)
	.align		4
        /*000c*/ 	.word	index@(__assertfail)
	.align		4
        /*0010*/ 	.word	0x00000000
	.align		4
        /*0014*/ 	.word	0xfffffffe
	.align		4
        /*0018*/ 	.word	0x00000000
	.align		4
        /*001c*/ 	.word	0xfffffffd
	.align		4
        /*0020*/ 	.word	0x00000000
	.align		4
        /*0024*/ 	.word	0xfffffffc


//--------------------- .nv.constant4             --------------------------
	.section	.nv.constant4,"a",@progbits
	.align	8
	.align		8
.nv.constant4:
        /*0000*/ 	.dword	__assertfail
	.align		8
        /*0008*/ 	.dword	__unnamed_1
	.align		8
        /*0010*/ 	.dword	__unnamed_2
	.align		8
        /*0018*/ 	.dword	_ZN40_INTERNAL_cacbd7a4_4_k_cu_043815bd_224924cuda3std3__45__cpo5beginE
	.align		8
        /*0020*/ 	.dword	_ZN40_INTERNAL_cacbd7a4_4_k_cu_043815bd_224924cuda3std3__45__cpo3endE
	.align		8
        /*0028*/ 	.dword	_ZN40_INTERNAL_cacbd7a4_4_k_cu_043815bd_224924cuda3std3__45__cpo6cbeginE
	.align		8
        /*0030*/ 	.dword	_ZN40_INTERNAL_cacbd7a4_4_k_cu_043815bd_224924cuda3std3__45__cpo4cendE
	.align		8
        /*0038*/ 	.dword	_ZN40_INTERNAL_cacbd7a4_4_k_cu_043815bd_224924cuda3std3__442_GLOBAL__N__cacbd7a4_4_k_cu_043815bd_224926ignoreE
	.align		8
        /*0040*/ 	.dword	_ZN40_INTERNAL_cacbd7a4_4_k_cu_043815bd_224924cuda3std3__419piecewise_constructE
	.align		8
        /*0048*/ 	.dword	_ZN40_INTERNAL_cacbd7a4_4_k_cu_043815bd_224924cuda3std3__48in_placeE
	.align		8
        /*0050*/ 	.dword	_ZN40_INTERNAL_cacbd7a4_4_k_cu_043815bd_224924cuda3std6ranges3__45__cpo4swapE
	.align		8
        /*0058*/ 	.dword	_ZN40_INTERNAL_cacbd7a4_4_k_cu_043815bd_224924cuda3std6ranges3__45__cpo9iter_moveE
	.align		8
        /*0060*/ 	.dword	_ZN40_INTERNAL_cacbd7a4_4_k_cu_043815bd_224924cute7productE
	.align		8
        /*0068*/ 	.dword	_ZN40_INTERNAL_cacbd7a4_4_k_cu_043815bd_224924cute1_E
	.align		8
        /*0070*/ 	.dword	$str$25
	.align		8
        /*0078*/ 	.dword	$str$26
	.align		8
        /*0080*/ 	.dword	$str$27
	.align		8
        /*0088*/ 	.dword	$str$28


//--------------------- .text._ZN7cutlass13device_kernelINS_4gemm6kernel13GemmUniversalIN4cute5tupleIJiiiiEEENS1_10collective13CollectiveMmaINS1_35MainloopSm100TmaUmmaWarpSpecializedILi17ELi2ELi4ENS5_IJNS4_1CILi1EEESB_SB_EEEEENS5_IJNSA_ILi64EEENSA_ILi128EEESE_EEENS_12float_e4m3_tENS5_IJlSB_lEEESH_SI_NS4_8TiledMMAINS4_8MMA_AtomIJNS4_10MMA_TraitsINS4_19SM100_MMA_F8F6F4_SSEJSH_SH_fSE_SF_NS4_17integral_constantINS4_4UMMA5MajorELSP_0EEESQ_NSN_INSO_7ScaleInELSR_0EEESS_EEEEEENS4_6LayoutISC_NS5_IJNSA_ILi0EEESW_SW_EEEEENS5_IJNS4_10UnderscoreESZ_SZ_EEEEENS4_13SM90_TMA_LOADENS4_14ComposedLayoutINS4_7SwizzleILi2ELi4ELi3EEENS4_18smem_ptr_flag_bitsILi8EEENSV_INS5_IJNSA_ILi8EEESE_EEENS5_IJSE_SB_EEEEEEEvNS4_8identityES12_S1C_vS1D_EENS_8epilogue10collective18CollectiveEpilogueINS1F_23Sm100TmaWarpSpecializedILi2ELi2ELi32ELb0ELb0EEEJSG_NS5_IJNSV_ISE_SB_EES1K_EEESH_SI_SH_SI_NS1F_6fusion15FusionCallbacksIS1J_NS1M_17LinearCombinationISH_fSH_fLNS_15FloatRoundStyleE2EEESG_S1L_JEEENS4_5SM1004TMEM4LOAD26SM100_TMEM_LOAD_16dp32b32xES12_S1C_NS4_39AutoVectorizingCopyWithAssumedAlignmentILi128EEENS4_14SM90_TMA_STOREES1C_S1X_S1X_EEEvvEEEEvNT_6ParamsE --------------------------
	.section	.text._ZN7cutlass13device_kernelINS_4gemm6kernel13GemmUniversalIN4cute5tupleIJiiiiEEENS1_10collective13CollectiveMmaINS1_35MainloopSm100TmaUmmaWarpSpecializedILi17ELi2ELi4ENS5_IJNS4_1CILi1EEESB_SB_EEEEENS5_IJNSA_ILi64EEENSA_ILi128EEESE_EEENS_12float_e4m3_tENS5_IJlSB_lEEESH_SI_NS4_8TiledMMAINS4_8MMA_AtomIJNS4_10MMA_TraitsINS4_19SM100_MMA_F8F6F4_SSEJSH_SH_fSE_SF_NS4_17integral_constantINS4_4UMMA5MajorELSP_0EEESQ_NSN_INSO_7ScaleInELSR_0EEESS_EEEEEENS4_6LayoutISC_NS5_IJNSA_ILi0EEESW_SW_EEEEENS5_IJNS4_10UnderscoreESZ_SZ_EEEEENS4_13SM90_TMA_LOADENS4_14ComposedLayoutINS4_7SwizzleILi2ELi4ELi3EEENS4_18smem_ptr_flag_bitsILi8EEENSV_INS5_IJNSA_ILi8EEESE_EEENS5_IJSE_SB_EEEEEEEvNS4_8identityES12_S1C_vS1D_EENS_8epilogue10collective18CollectiveEpilogueINS1F_23Sm100TmaWarpSpecializedILi2ELi2ELi32ELb0ELb0EEEJSG_NS5_IJNSV_ISE_SB_EES1K_EEESH_SI_SH_SI_NS1F_6fusion15FusionCallbacksIS1J_NS1M_17LinearCombinationISH_fSH_fLNS_15FloatRoundStyleE2EEESG_S1L_JEEENS4_5SM1004TMEM4LOAD26SM100_TMEM_LOAD_16dp32b32xES12_S1C_NS4_39AutoVectorizingCopyWithAssumedAlignmentILi128EEENS4_14SM90_TMA_STOREES1C_S1X_S1X_EEEvvEEEEvNT_6ParamsE,"ax",@progbits
	.align	128
.text._ZN7cutlass13device_kernelINS_4gemm6kernel13GemmUniversalIN4cute5tupleIJiiiiEEENS1_10collective13CollectiveMmaINS1_35MainloopSm100TmaUmmaWarpSpecializedILi17ELi2ELi4ENS5_IJNS4_1CILi1EEESB_SB_EEEEENS5_IJNSA_ILi64EEENSA_ILi128EEESE_EEENS_12float_e4m3_tENS5_IJlSB_lEEESH_SI_NS4_8TiledMMAINS4_8MMA_AtomIJNS4_10MMA_TraitsINS4_19SM100_MMA_F8F6F4_SSEJSH_SH_fSE_SF_NS4_17integral_constantINS4_4UMMA5MajorELSP_0EEESQ_NSN_INSO_7ScaleInELSR_0EEESS_EEEEEENS4_6LayoutISC_NS5_IJNSA_ILi0EEESW_SW_EEEEENS5_IJNS4_10UnderscoreESZ_SZ_EEEEENS4_13SM90_TMA_LOADENS4_14ComposedLayoutINS4_7SwizzleILi2ELi4ELi3EEENS4_18smem_ptr_flag_bitsILi8EEENSV_INS5_IJNSA_ILi8EEESE_EEENS5_IJSE_SB_EEEEEEEvNS4_8identityES12_S1C_vS1D_EENS_8epilogue10collective18CollectiveEpilogueINS1F_23Sm100TmaWarpSpecializedILi2ELi2ELi32ELb0ELb0EEEJSG_NS5_IJNSV_ISE_SB_EES1K_EEESH_SI_SH_SI_NS1F_6fusion15FusionCallbacksIS1J_NS1M_17LinearCombinationISH_fSH_fLNS_15FloatRoundStyleE2EEESG_S1L_JEEENS4_5SM1004TMEM4LOAD26SM100_TMEM_LOAD_16dp32b32xES12_S1C_NS4_39AutoVectorizingCopyWithAssumedAlignmentILi128EEENS4_14SM90_TMA_STOREES1C_S1X_S1X_EEEvvEEEEvNT_6ParamsE:
        .type           _ZN7cutlass13device_kernelINS_4gemm6kernel13GemmUniversalIN4cute5tupleIJiiiiEEENS1_10collective13CollectiveMmaINS1_35MainloopSm100TmaUmmaWarpSpecializedILi17ELi2ELi4ENS5_IJNS4_1CILi1EEESB_SB_EEEEENS5_IJNSA_ILi64EEENSA_ILi128EEESE_EEENS_12float_e4m3_tENS5_IJlSB_lEEESH_SI_NS4_8TiledMMAINS4_8MMA_AtomIJNS4_10MMA_TraitsINS4_19SM100_MMA_F8F6F4_SSEJSH_SH_fSE_SF_NS4_17integral_constantINS4_4UMMA5MajorELSP_0EEESQ_NSN_INSO_7ScaleInELSR_0EEESS_EEEEEENS4_6LayoutISC_NS5_IJNSA_ILi0EEESW_SW_EEEEENS5_IJNS4_10UnderscoreESZ_SZ_EEEEENS4_13SM90_TMA_LOADENS4_14ComposedLayoutINS4_7SwizzleILi2ELi4ELi3EEENS4_18smem_ptr_flag_bitsILi8EEENSV_INS5_IJNSA_ILi8EEESE_EEENS5_IJSE_SB_EEEEEEEvNS4_8identityES12_S1C_vS1D_EENS_8epilogue10collective18CollectiveEpilogueINS1F_23Sm100TmaWarpSpecializedILi2ELi2ELi32ELb0ELb0EEEJSG_NS5_IJNSV_ISE_SB_EES1K_EEESH_SI_SH_SI_NS1F_6fusion15FusionCallbacksIS1J_NS1M_17LinearCombinationISH_fSH_fLNS_15FloatRoundStyleE2EEESG_S1L_JEEENS4_5SM1004TMEM4LOAD26SM100_TMEM_LOAD_16dp32b32xES12_S1C_NS4_39AutoVectorizingCopyWithAssumedAlignmentILi128EEENS4_14SM90_TMA_STOREES1C_S1X_S1X_EEEvvEEEEvNT_6ParamsE,@function
        .size           _ZN7cutlass13device_kernelINS_4gemm6kernel13GemmUniversalIN4cute5tupleIJiiiiEEENS1_10collective13CollectiveMmaINS1_35MainloopSm100TmaUmmaWarpSpecializedILi17ELi2ELi4ENS5_IJNS4_1CILi1EEESB_SB_EEEEENS5_IJNSA_ILi64EEENSA_ILi128EEESE_EEENS_12float_e4m3_tENS5_IJlSB_lEEESH_SI_NS4_8TiledMMAINS4_8MMA_AtomIJNS4_10MMA_TraitsINS4_19SM100_MMA_F8F6F4_SSEJSH_SH_fSE_SF_NS4_17integral_constantINS4_4UMMA5MajorELSP_0EEESQ_NSN_INSO_7ScaleInELSR_0EEESS_EEEEEENS4_6LayoutISC_NS5_IJNSA_ILi0EEESW_SW_EEEEENS5_IJNS4_10UnderscoreESZ_SZ_EEEEENS4_13SM90_TMA_LOADENS4_14ComposedLayoutINS4_7SwizzleILi2ELi4ELi3EEENS4_18smem_ptr_flag_bitsILi8EEENSV_INS5_IJNSA_ILi8EEESE_EEENS5_IJSE_SB_EEEEEEEvNS4_8identityES12_S1C_vS1D_EENS_8epilogue10collective18CollectiveEpilogueINS1F_23Sm100TmaWarpSpecializedILi2ELi2ELi32ELb0ELb0EEEJSG_NS5_IJNSV_ISE_SB_EES1K_EEESH_SI_SH_SI_NS1F_6fusion15FusionCallbacksIS1J_NS1M_17LinearCombinationISH_fSH_fLNS_15FloatRoundStyleE2EEESG_S1L_JEEENS4_5SM1004TMEM4LOAD26SM100_TMEM_LOAD_16dp32b32xES12_S1C_NS4_39AutoVectorizingCopyWithAssumedAlignmentILi128EEENS4_14SM90_TMA_STOREES1C_S1X_S1X_EEEvvEEEEvNT_6ParamsE,(.L_x_182 - _ZN7cutlass13device_kernelINS_4gemm6kernel13GemmUniversalIN4cute5tupleIJiiiiEEENS1_10collective13CollectiveMmaINS1_35MainloopSm100TmaUmmaWarpSpecializedILi17ELi2ELi4ENS5_IJNS4_1CILi1EEESB_SB_EEEEENS5_IJNSA_ILi64EEENSA_ILi128EEESE_EEENS_12float_e4m3_tENS5_IJlSB_lEEESH_SI_NS4_8TiledMMAINS4_8MMA_AtomIJNS4_10MMA_TraitsINS4_19SM100_MMA_F8F6F4_SSEJSH_SH_fSE_SF_NS4_17integral_constantINS4_4UMMA5MajorELSP_0EEESQ_NSN_INSO_7ScaleInELSR_0EEESS_EEEEEENS4_6LayoutISC_NS5_IJNSA_ILi0EEESW_SW_EEEEENS5_IJNS4_10UnderscoreESZ_SZ_EEEEENS4_13SM90_TMA_LOADENS4_14ComposedLayoutINS4_7SwizzleILi2ELi4ELi3EEENS4_18smem_ptr_flag_bitsILi8EEENSV_INS5_IJNSA_ILi8EEESE_EEENS5_IJSE_SB_EEEEEEEvNS4_8identityES12_S1C_vS1D_EENS_8epilogue10collective18CollectiveEpilogueINS1F_23Sm100TmaWarpSpecializedILi2ELi2ELi32ELb0ELb0EEEJSG_NS5_IJNSV_ISE_SB_EES1K_EEESH_SI_SH_SI_NS1F_6fusion15FusionCallbacksIS1J_NS1M_17LinearCombinationISH_fSH_fLNS_15FloatRoundStyleE2EEESG_S1L_JEEENS4_5SM1004TMEM4LOAD26SM100_TMEM_LOAD_16dp32b32xES12_S1C_NS4_39AutoVectorizingCopyWithAssumedAlignmentILi128EEENS4_14SM90_TMA_STOREES1C_S1X_S1X_EEEvvEEEEvNT_6ParamsE)
        .other          _ZN7cutlass13device_kernelINS_4gemm6kernel13GemmUniversalIN4cute5tupleIJiiiiEEENS1_10collective13CollectiveMmaINS1_35MainloopSm100TmaUmmaWarpSpecializedILi17ELi2ELi4ENS5_IJNS4_1CILi1EEESB_SB_EEEEENS5_IJNSA_ILi64EEENSA_ILi128EEESE_EEENS_12float_e4m3_tENS5_IJlSB_lEEESH_SI_NS4_8TiledMMAINS4_8MMA_AtomIJNS4_10MMA_TraitsINS4_19SM100_MMA_F8F6F4_SSEJSH_SH_fSE_SF_NS4_17integral_constantINS4_4UMMA5MajorELSP_0EEESQ_NSN_INSO_7ScaleInELSR_0EEESS_EEEEEENS4_6LayoutISC_NS5_IJNSA_ILi0EEESW_SW_EEEEENS5_IJNS4_10UnderscoreESZ_SZ_EEEEENS4_13SM90_TMA_LOADENS4_14ComposedLayoutINS4_7SwizzleILi2ELi4ELi3EEENS4_18smem_ptr_flag_bitsILi8EEENSV_INS5_IJNSA_ILi8EEESE_EEENS5_IJSE_SB_EEEEEEEvNS4_8identityES12_S1C_vS1D_EENS_8epilogue10collective18CollectiveEpilogueINS1F_23Sm100TmaWarpSpecializedILi2ELi2ELi32ELb0ELb0EEEJSG_NS5_IJNSV_ISE_SB_EES1K_EEESH_SI_SH_SI_NS1F_6fusion15FusionCallbacksIS1J_NS1M_17LinearCombinationISH_fSH_fLNS_15FloatRoundStyleE2EEESG_S1L_JEEENS4_5SM1004TMEM4LOAD26SM100_TMEM_LOAD_16dp32b32xES12_S1C_NS4_39AutoVectorizingCopyWithAssumedAlignmentILi128EEENS4_14SM90_TMA_STOREES1C_S1X_S1X_EEEvvEEEEvNT_6ParamsE,@"STO_CUDA_ENTRY STV_DEFAULT"
_ZN7cutlass13device_kernelINS_4gemm6kernel13GemmUniversalIN4cute5tupleIJiiiiEEENS1_10collective13CollectiveMmaINS1_35MainloopSm100TmaUmmaWarpSpecializedILi17ELi2ELi4ENS5_IJNS4_1CILi1EEESB_SB_EEEEENS5_IJNSA_ILi64EEENSA_ILi128EEESE_EEENS_12float_e4m3_tENS5_IJlSB_lEEESH_SI_NS4_8TiledMMAINS4_8MMA_AtomIJNS4_10MMA_TraitsINS4_19SM100_MMA_F8F6F4_SSEJSH_SH_fSE_SF_NS4_17integral_constantINS4_4UMMA5MajorELSP_0EEESQ_NSN_INSO_7ScaleInELSR_0EEESS_EEEEEENS4_6LayoutISC_NS5_IJNSA_ILi0EEESW_SW_EEEEENS5_IJNS4_10UnderscoreESZ_SZ_EEEEENS4_13SM90_TMA_LOADENS4_14ComposedLayoutINS4_7SwizzleILi2ELi4ELi3EEENS4_18smem_ptr_flag_bitsILi8EEENSV_INS5_IJNSA_ILi8EEESE_EEENS5_IJSE_SB_EEEEEEEvNS4_8identityES12_S1C_vS1D_EENS_8epilogue10collective18CollectiveEpilogueINS1F_23Sm100TmaWarpSpecializedILi2ELi2ELi32ELb0ELb0EEEJSG_NS5_IJNSV_ISE_SB_EES1K_EEESH_SI_SH_SI_NS1F_6fusion15FusionCallbacksIS1J_NS1M_17LinearCombinationISH_fSH_fLNS_15FloatRoundStyleE2EEESG_S1L_JEEENS4_5SM1004TMEM4LOAD26SM100_TMEM_LOAD_16dp32b32xES12_S1C_NS4_39AutoVectorizingCopyWithAssumedAlignmentILi128EEENS4_14SM90_TMA_STOREES1C_S1X_S1X_EEEvvEEEEvNT_6ParamsE:
[----:B------:R-:W1:Y:S01]  /*0000*/  LDC R1, c[0x0][0x37c] ;  /* 0x0000df00ff017b82 */ /* 0x000e620000000800 */
[----:B------:R-:W2:Y:S01]  /*0010*/  S2R R108, SR_TID.X ;  /* 0x00000000006c7919 */ /* 0x000ea20000002100 */
[----:B------:R-:W3:Y:S01]  /*0020*/  LDCU.64 UR4, c[0x0][0x890] ;  /* 0x00011200ff0477ac */ /* 0x000ee20008000a00 */
[----:B------:R-:W-:Y:S02]  /*0030*/  PRMT R95, RZ, 0x7610, R95 ;  /* 0x00007610ff5f7816 */ /* 0x000fe4000000005f */
[----:B------:R-:W-:Y:S01]  /*0040*/  ELECT P5, URZ, PT ;  /* 0x0000000000ff782f */ /* 0x000fe200038a0000 */
[----:B------:R-:W4:Y:S01]  /*0050*/  LDCU.64 UR46, c[0x0][0x358] ;  /* 0x00006b00ff2e77ac */ /* 0x000f220008000a00 */
[----:B---3--:R-:W-:-:S04]  /*0060*/  UISETP.NE.U32.AND UP0, UPT, UR4, URZ, UPT ;  /* 0x000000ff0400728c */ /* 0x008fc8000bf05070 */
[----:B------:R-:W-:Y:S01]  /*0070*/  UISETP.NE.AND.EX UP0, UPT, UR5, URZ, UPT, UP0 ;  /* 0x000000ff0500728c */ /* 0x000fe2000bf05300 */
[----:B--2---:R-:W-:-:S05]  /*0080*/  SHF.R.U32.HI R101, RZ, 0x5, R108 ;  /* 0x00000005ff657819 */ /* 0x004fca000001166c */
[----:B------:R-:W2:Y:S02]  /*0090*/  SHFL.IDX PT, R0, R101, RZ, 0x1f ;  /* 0x00001fff65007589 */ /* 0x000ea400000e0000 */
[----:B--2---:R-:W-:Y:S01]  /*00a0*/  R2UR UR8, R0 ;  /* 0x00000000000872ca */ /* 0x004fe200000e0000 */
[----:B-1--4-:R-:W-:-:S14]  /*00b0*/  BRA.U UP0, `(.L_x_0) ;  /* 0x00000001002c7547 */ /* 0x012fdc000b800000 */
[----:B------:R-:W1:Y:S02]  /*00c0*/  LDCU.64 UR6, c[0x0][0x888] ;  /* 0x00011100ff0677ac */ /* 0x000e640008000a00 */
[----:B-1----:R-:W-:-:S04]  /*00d0*/  UISETP.NE.U32.AND UP0, UPT, UR6, URZ, UPT ;  /* 0x000000ff0600728c */ /* 0x002fc8000bf05070 */
[----:B------:R-:W-:-:S09]  /*00e0*/  UISETP.NE.AND.EX UP0, UPT, UR7, URZ, UPT, UP0 ;  /* 0x000000ff0700728c */ /* 0x000fd2000bf05300 */
[----:B------:R-:W-:Y:S05]  /*00f0*/  BRA.U !UP0, `(.L_x_1) ;  /* 0x0000000108107547 */ /* 0x000fea000b800000 */
[----:B------:R-:W1:Y:S02]  /*0100*/  LDC.64 R2, c[0x0][0x888] ;  /* 0x00022200ff027b82 */ /* 0x000e640000000a00 */
[----:B-1----:R1:W5:Y:S01]  /*0110*/  LDG.E R49, desc[UR46][R2.64] ;  /* 0x0000002e02317981 */ /* 0x002362000c1e1900 */
[----:B------:R-:W-:Y:S01]  /*0120*/  HFMA2 R95, -RZ, RZ, 0, 5.9604644775390625e-08 ;  /* 0x00000001ff5f7431 */ /* 0x000fe200000001ff */
[----:B------:R-:W-:Y:S05]  /*0130*/  BRA `(.L_x_0) ;  /* 0x00000000000c7947 */ /* 0x000fea0003800000 */
.L_x_1:
[----:B------:R-:W1:Y:S01]  /*0140*/  LDCU UR6, c[0x0][0x880] ;  /* 0x00011000ff0677ac */ /* 0x000e620008000800 */
[----:B------:R-:W-:Y:S01]  /*0150*/  HFMA2 R95, -RZ, RZ, 0, 5.9604644775390625e-08 ;  /* 0x00000001ff5f7431 */ /* 0x000fe200000001ff */
[----:B-1----:R-:W-:-:S07]  /*0160*/  MOV R49, UR6 ;  /* 0x0000000600317c02 */ /* 0x002fce0008000f00 */
.L_x_0:
[----:B------:R-:W2:Y:S02]  /*0170*/  LDCU.64 UR6, c[0x0][0x8b0] ;  /* 0x00011600ff0677ac */ /* 0x000ea40008000a00 */
[----:B--2---:R-:W-:-:S04]  /*0180*/  UISETP.NE.U32.AND UP0, UPT, UR6, URZ, UPT ;  /* 0x000000ff0600728c */ /* 0x004fc8000bf05070 */
[----:B------:R-:W-:-:S09]  /*0190*/  UISETP.NE.AND.EX UP0, UPT, UR7, URZ, UPT, UP0 ;  /* 0x000000ff0700728c */ /* 0x000fd2000bf05300 */
[----:B------:R-:W-:Y:S05]  /*01a0*/  BRA.U UP0, `(.L_x_2) ;  /* 0x0000000100247547 */ /* 0x000fea000b800000 */
[----:B------:R-:W2:Y:S02]  /*01b0*/  LDCU.64 UR6, c[0x0][0x8a8] ;  /* 0x00011500ff0677ac */ /* 0x000ea40008000a00 */
[----:B--2---:R-:W-:-:S04]  /*01c0*/  UISETP.NE.U32.AND UP0, UPT, UR6, URZ, UPT ;  /* 0x000000ff0600728c */ /* 0x004fc8000bf05070 */
[----:B------:R-:W-:-:S09]  /*01d0*/  UISETP.NE.AND.EX UP0, UPT, UR7, URZ, UPT, UP0 ;  /* 0x000000ff0700728c */ /* 0x000fd2000bf05300 */
[----:B------:R-:W-:Y:S05]  /*01e0*/  BRA.U !UP0, `(.L_x_3) ;  /* 0x00000001080c7547 */ /* 0x000fea000b800000 */
[----:B-1----:R-:W1:Y:S02]  /*01f0*/  LDC.64 R2, c[0x0][0x8a8] ;  /* 0x00022a00ff027b82 */ /* 0x002e640000000a00 */
[----:B-1----:R2:W5:Y:S01]  /*0200*/  LDG.E R47, desc[UR46][R2.64] ;  /* 0x0000002e022f7981 */ /* 0x002562000c1e1900 */
[----:B------:R-:W-:Y:S05]  /*0210*/  BRA `(.L_x_2) ;  /* 0x0000000000087947 */ /* 0x000fea0003800000 */
.L_x_3:
[----:B------:R-:W2:Y:S02]  /*0220*/  LDCU UR6, c[0x0][0x8a0] ;  /* 0x00011400ff0677ac */ /* 0x000ea40008000800 */
[----:B--2---:R-:W-:Y:S02]  /*0230*/  MOV R47, UR6 ;  /* 0x00000006002f7c02 */ /* 0x004fe40008000f00 */
.L_x_2:
[----:B------:R-:W-:Y:S01]  /*0240*/  IMAD.U32 R0, RZ, RZ, UR8 ;  /* 0x00000008ff007e24 */ /* 0x000fe2000f8e00ff */
[----:B------:R-:W-:Y:S04]  /*0250*/  BSSY.RECONVERGENT B0, `(.L_x_4) ;  /* 0x000000c000007945 */ /* 0x000fe80003800200 */
[C---:B------:R-:W-:Y:S02]  /*0260*/  ISETP.NE.OR P1, PT, R0.reuse, 0x1, !P5 ;  /* 0x000000010000780c */ /* 0x040fe40006f25670 */
[----:B------:R-:W-:-:S11]  /*0270*/  ISETP.NE.OR P0, PT, R0, 0x3, !P5 ;  /* 0x000000030000780c */ /* 0x000fd60006f05670 */
[----:B------:R-:W-:Y:S05]  /*0280*/  @P1 BRA `(.L_x_5) ;  /* 0x0000000000201947 */ /* 0x000fea0003800000 */
[----:B------:R-:W3:Y:S02]  /*0290*/  LDCU.64 UR6, c[0x0][0x348] ;  /* 0x00006900ff0677ac */ /* 0x000ee40008000a00 */
[----:B---3--:R-:W-:Y:S02]  /*02a0*/  UIADD3 UR10, UP1, UPT, UR6, 0x80, URZ ;  /* 0x00000080060a7890 */ /* 0x008fe4000ff3e0ff */
[----:B------:R-:W-:Y:S02]  /*02b0*/  UIADD3 UR6, UP0, UPT, UR6, 0x180, URZ ;  /* 0x0000018006067890 */ /* 0x000fe4000ff1e0ff */
[----:B------:R-:W-:Y:S02]  /*02c0*/  UIADD3.X UR11, UPT, UPT, URZ, UR7, URZ, UP1, !UPT ;  /* 0x00000007ff0b7290 */ /* 0x000fe40008ffe4ff */
[----:B------:R-:W-:-:S07]  /*02d0*/  UIADD3.X UR7, UPT, UPT, URZ, UR7, URZ, UP0, !UPT ;  /* 0x00000007ff077290 */ /* 0x000fce00087fe4ff */
[----:B------:R3:W-:Y:S02]  /*02e0*/  UTMACCTL.PF [UR10] ;  /* 0x000000000a0079b9 */ /* 0x0007e40008040000 */
[----:B------:R3:W-:Y:S02]  /*02f0*/  UTMACCTL.PF [UR6] ;  /* 0x00000000060079b9 */ /* 0x0007e40008040000 */
[----:B---3--:R-:W-:Y:S01]  /*0300*/  NOP ;  /* 0x0000000000007918 */ /* 0x008fe20000000000 */
.L_x_5:
[----:B------:R-:W-:Y:S05]  /*0310*/  BSYNC.RECONVERGENT B0 ;  /* 0x0000000000007941 */ /* 0x000fea0003800200 */
.L_x_4:
[----:B------:R-:W-:Y:S04]  /*0320*/  BSSY.RECONVERGENT B0, `(.L_x_6) ;  /* 0x000000a000007945 */ /* 0x000fe80003800200 */
        /* <DEDUP_REMOVED lines=9> */
.L_x_7:
[----:B------:R-:W-:Y:S05]  /*03c0*/  BSYNC.RECONVERGENT B0 ;  /* 0x0000000000007941 */ /* 0x000fea0003800200 */
.L_x_6:
[----:B------:R-:W3:Y:S01]  /*03d0*/  LDCU.64 UR6, c[0x0][0x888] ;  /* 0x00011100ff0677ac */ /* 0x000ee20008000a00 */
[----:B------:R-:W-:Y:S02]  /*03e0*/  UISETP.EQ.U32.AND UP1, UPT, UR4, URZ, UPT ;  /* 0x000000ff0400728c */ /* 0x000fe4000bf22070 */
[----:B------:R-:W-:Y:S02]  /*03f0*/  UPLOP3.LUT UP2, UPT, UPT, UPT, UPT, 0x80, 0x8 ;  /* 0x000000000008789c */ /* 0x000fe40003f4f070 */
[----:B---3--:R-:W-:-:S04]  /*0400*/  UISETP.NE.U32.AND UP0, UPT, UR6, URZ, UPT ;  /* 0x000000ff0600728c */ /* 0x008fc8000bf05070 */
[----:B------:R-:W-:-:S04]  /*0410*/  UISETP.NE.AND.EX UP0, UPT, UR7, URZ, UPT, UP0 ;  /* 0x000000ff0700728c */ /* 0x000fc8000bf05300 */
[----:B------:R-:W-:-:S04]  /*0420*/  UISETP.EQ.OR.EX UP3, UPT, UR5, URZ, !UP0, UP1 ;  /* 0x000000ff0500728c */ /* 0x000fc8000c762710 */
[----:B------:R-:W-:-:S05]  /*0430*/  UP2UR UR50, UPR, URZ, 0x8 ;  /* 0x00000008ff327883 */ /* 0x000fca0008000000 */
[----:B------:R-:W-:Y:S07]  /*0440*/  BRA.U !UP3, `(.L_x_8) ;  /* 0x000000010b207547 */ /* 0x000fee000b800000 */
[----:B------:R-:W-:Y:S01]  /*0450*/  UISETP.NE.U32.AND UP2, UPT, UR4, URZ, UPT ;  /* 0x000000ff0400728c */ /* 0x000fe2000bf45070 */
[----:B-----5:R-:W-:Y:S01]  /*0460*/  FSETP.NEU.AND P0, PT, R49, RZ, PT ;  /* 0x000000ff3100720b */ /* 0x020fe20003f0d000 */
[----:B------:R-:W-:Y:S02]  /*0470*/  USEL UR4, URZ, 0xffffffff, UP0 ;  /* 0xffffffffff047887 */ /* 0x000fe40008000000 */
[----:B------:R-:W-:-:S10]  /*0480*/  UISETP.NE.AND.EX UP2, UPT, UR5, URZ, UPT, UP2 ;  /* 0x000000ff0500728c */ /* 0x000fd4000bf45320 */
[----:B------:R-:W-:Y:S01]  /*0490*/  VOTEU.ANY UP1, P0 ;  /* 0x0000000000ff7886 */ /* 0x000fe20000020100 */
[----:B------:R-:W-:-:S04]  /*04a0*/  @!UP2 USEL UR4, URZ, 0xffffffff, UP1 ;  /* 0xffffffffff04a887 */ /* 0x000fc80008800000 */
[----:B------:R-:W-:-:S04]  /*04b0*/  ULOP3.LUT UR4, UR4, 0x1, URZ, 0xc0, !UPT ;  /* 0x0000000104047892 */ /* 0x000fc8000f8ec0ff */
[----:B------:R-:W-:-:S11]  /*04c0*/  UISETP.NE.U32.AND UP2, UPT, UR4, 0x1, UPT ;  /* 0x000000010400788c */ /* 0x000fd6000bf45070 */
.L_x_8:
[----:B-12---:R-:W1:Y:S01]  /*04d0*/  SHFL.IDX PT, R2, R101, RZ, 0x1f ;  /* 0x00001fff65027589 */ /* 0x006e6200000e0000 */
[----:B------:R-:W-:-:S04]  /*04e0*/  UISETP.NE.AND UP1, UPT, UR8, 0x2, UPT ;  /* 0x000000020800788c */ /* 0x000fc8000bf25270 */
[----:B------:R-:W-:Y:S01]  /*04f0*/  USEL UR6, URZ, 0x1, UP1 ;  /* 0x00000001ff067887 */ /* 0x000fe20008800000 */
[----:B-1----:R-:W-:-:S13]  /*0500*/  ISETP.NE.AND P0, PT, R2, RZ, PT ;  /* 0x000000ff0200720c */ /* 0x002fda0003f05270 */
[----:B------:R-:W-:Y:S05]  /*0510*/  @P0 BRA `(.L_x_9) ;  /* 0x0000000000bc0947 */ /* 0x000fea0003800000 */
[----:B------:R-:W-:Y:S01]  /*0520*/  ELECT P0, URZ, PT ;  /* 0x0000000000ff782f */ /* 0x000fe20003800000 */
[----:B------:R-:W-:-:S12]  /*0530*/  BSSY.RECONVERGENT B0, `(.L_x_9) ;  /* 0x000002d000007945 */ /* 0x000fd80003800200 */
[----:B------:R-:W-:Y:S05]  /*0540*/  @!P0 BRA `(.L_x_10) ;  /* 0x0000000000ac8947 */ /* 0x000fea0003800000 */
[----:B------:R-:W1:Y:S01]  /*0550*/  S2UR UR5, SR_CgaCtaId ;  /* 0x00000000000579c3 */ /* 0x000e620000008800 */
[----:B------:R-:W-:Y:S01]  /*0560*/  UMOV UR7, 0x400 ;  /* 0x0000040000077882 */ /* 0x000fe20000000000 */
[----:B------:R-:W-:Y:S02]  /*0570*/  UMOV UR4, 0x1 ;  /* 0x0000000100047882 */ /* 0x000fe40000000000 */
[----:B------:R-:W-:-:S04]  /*0580*/  UIADD3 UR10, UPT, UPT, -UR4, 0x100000, URZ ;  /* 0x00100000040a7890 */ /* 0x000fc8000fffe1ff */
[----:B------:R-:W-:Y:S02]  /*0590*/  USHF.L.U32 UR11, UR10, 0xb, URZ ;  /* 0x0000000b0a0b7899 */ /* 0x000fe400080006ff */
[----:B------:R-:W-:Y:S02]  /*05a0*/  USHF.L.U32 UR10, UR10, 0x1, URZ ;  /* 0x000000010a0a7899 */ /* 0x000fe400080006ff */
[----:B-1----:R-:W-:Y:S01]  /*05b0*/  ULEA UR5, UR5, UR7, 0x18 ;  /* 0x0000000705057291 */ /* 0x002fe2000f8ec0ff */
[----:B------:R-:W1:Y:S11]  /*05c0*/  FENCE.VIEW.ASYNC.S ;  /* 0x00000000000073c6 */ /* 0x000e760000000000 */
[----:B-1----:R1:W2:Y:S01]  /*05d0*/  SYNCS.EXCH.64 URZ, [UR5], UR10 ;  /* 0x0000000a05ff75b2 */ /* 0x0022a20008000100 */
[----:B------:R1:W3:Y:S01]  /*05e0*/  SYNCS.EXCH.64 URZ, [UR5+0x88], UR10 ;  /* 0x0000880a05ff75b2 */ /* 0x0002e20008000100 */
[----:B------:R1:W4:Y:S01]  /*05f0*/  SYNCS.EXCH.64 URZ, [UR5+0x8], UR10 ;  /* 0x0000080a05ff75b2 */ /* 0x0003220008000100 */
[----:B------:R1:W1:Y:S01]  /*0600*/  SYNCS.EXCH.64 URZ, [UR5+0x90], UR10 ;  /* 0x0000900a05ff75b2 */ /* 0x0002620008000100 */
        /* <DEDUP_REMOVED lines=30> */
[----:B--234-:R-:W-:Y:S01]  /*07f0*/  NOP ;  /* 0x0000000000007918 */ /* 0x01cfe20000000000 */
.L_x_10:
[----:B-1----:R-:W-:Y:S05]  /*0800*/  BSYNC.RECONVERGENT B0 ;  /* 0x0000000000007941 */ /* 0x002fea0003800200 */
.L_x_9:
[----:B------:R-:W1:Y:S01]  /*0810*/  SHFL.IDX PT, R2, R101, RZ, 0x1f ;  /* 0x00001fff65027589 */ /* 0x000e6200000e0000 */
[----:B------:R-:W-:Y:S01]  /*0820*/  NOP ;  /* 0x0000000000007918 */ /* 0x000fe20000000000 */
[----:B-1----:R-:W-:-:S13]  /*0830*/  ISETP.NE.AND P0, PT, R2, 0x1, PT ;  /* 0x000000010200780c */ /* 0x002fda0003f05270 */
[----:B------:R-:W-:Y:S05]  /*0840*/  @P0 BRA `(.L_x_11) ;  /* 0x0000000000480947 */ /* 0x000fea0003800000 */
[----:B------:R-:W1:Y:S01]  /*0850*/  S2UR UR7, SR_CgaCtaId ;  /* 0x00000000000779c3 */ /* 0x000e620000008800 */
[----:B------:R-:W-:Y:S01]  /*0860*/  UMOV UR9, 0x400 ;  /* 0x0000040000097882 */ /* 0x000fe20000000000 */
[----:B------:R-:W-:Y:S01]  /*0870*/  UMOV UR5, 0x20 ;  /* 0x0000002000057882 */ /* 0x000fe20000000000 */
[----:B------:R-:W-:Y:S01]  /*0880*/  UMOV UR4, 0x80 ;  /* 0x0000008000047882 */ /* 0x000fe20000000000 */
[----:B------:R-:W-:-:S04]  /*0890*/  UIADD3 UR10, UPT, UPT, -UR5, 0x100000, URZ ;  /* 0x00100000050a7890 */ /* 0x000fc8000fffe1ff */
[----:B------:R-:W-:Y:S02]  /*08a0*/  USHF.L.U32 UR11, UR10, 0xb, URZ ;  /* 0x0000000b0a0b7899 */ /* 0x000fe400080006ff */
[----:B------:R-:W-:Y:S02]  /*08b0*/  USHF.L.U32 UR10, UR10, 0x1, URZ ;  /* 0x000000010a0a7899 */ /* 0x000fe400080006ff */
[----:B------:R-:W-:-:S04]  /*08c0*/  UIADD3 UR4, UPT, UPT, -UR4, 0x100000, URZ ;  /* 0x0010000004047890 */ /* 0x000fc8000fffe1ff */
[----:B------:R-:W-:Y:S02]  /*08d0*/  USHF.L.U32 UR5, UR4, 0xb, URZ ;  /* 0x0000000b04057899 */ /* 0x000fe400080006ff */
[----:B------:R-:W-:Y:S01]  /*08e0*/  USHF.L.U32 UR4, UR4, 0x1, URZ ;  /* 0x0000000104047899 */ /* 0x000fe200080006ff */
[----:B------:R-:W-:Y:S01]  /*08f0*/  ELECT P0, URZ, PT ;  /* 0x0000000000ff782f */ /* 0x000fe20003800000 */
[----:B-1----:R-:W-:Y:S01]  /*0900*/  ULEA UR7, UR7, UR9, 0x18 ;  /* 0x0000000907077291 */ /* 0x002fe2000f8ec0ff */
[----:B------:R-:W1:Y:S11]  /*0910*/  FENCE.VIEW.ASYNC.S ;  /* 0x00000000000073c6 */ /* 0x000e760000000000 */
[----:B-1----:R1:W2:Y:S01]  /*0920*/  SYNCS.EXCH.64 URZ, [UR7+0x110], UR10 ;  /* 0x0001100a07ff75b2 */ /* 0x0022a20008000100 */
[----:B------:R1:W3:Y:S01]  /*0930*/  SYNCS.EXCH.64 URZ, [UR7+0x120], UR4 ;  /* 0x0001200407ff75b2 */ /* 0x0002e20008000100 */
[----:B------:R1:W4:Y:S01]  /*0940*/  SYNCS.EXCH.64 URZ, [UR7+0x118], UR10 ;  /* 0x0001180a07ff75b2 */ /* 0x0003220008000100 */
[----:B------:R1:W1:Y:S01]  /*0950*/  SYNCS.EXCH.64 URZ, [UR7+0x128], UR4 ;  /* 0x0001280407ff75b2 */ /* 0x0002620008000100 */
[----:B------:R-:W-:Y:S01]  /*0960*/  NOP ;  /* 0x0000000000007918 */ /* 0x000fe20000000000 */
.L_x_11:
[----:B------:R-:W2:Y:S01]  /*0970*/  SHFL.IDX PT, R2, R101, RZ, 0x1f ;  /* 0x00001fff65027589 */ /* 0x000ea200000e0000 */
[----:B------:R-:W-:Y:S01]  /*0980*/  NOP ;  /* 0x0000000000007918 */ /* 0x000fe20000000000 */
[----:B--2---:R-:W-:-:S13]  /*0990*/  ISETP.NE.AND P0, PT, R2, 0x3, PT ;  /* 0x000000030200780c */ /* 0x004fda0003f05270 */
[----:B------:R-:W-:Y:S05]  /*09a0*/  @P0 BRA `(.L_x_12) ;  /* 0x0000000000300947 */ /* 0x000fea0003800000 */
[----:B-1----:R-:W1:Y:S01]  /*09b0*/  S2UR UR5, SR_CgaCtaId ;  /* 0x00000000000579c3 */ /* 0x002e620000008800 */
[----:B------:R-:W-:Y:S01]  /*09c0*/  UMOV UR7, 0x400 ;  /* 0x0000040000077882 */ /* 0x000fe20000000000 */
[----:B------:R-:W-:Y:S01]  /*09d0*/  UMOV UR4, 0x20 ;  /* 0x0000002000047882 */ /* 0x000fe20000000000 */
[----:B------:R-:W-:Y:S01]  /*09e0*/  ELECT P0, URZ, PT ;  /* 0x0000000000ff782f */ /* 0x000fe20003800000 */
[----:B------:R-:W-:-:S04]  /*09f0*/  UIADD3 UR10, UPT, UPT, -UR4, 0x100000, URZ ;  /* 0x00100000040a7890 */ /* 0x000fc8000fffe1ff */
[----:B------:R-:W-:Y:S02]  /*0a00*/  USHF.L.U32 UR11, UR10, 0xb, URZ ;  /* 0x0000000b0a0b7899 */ /* 0x000fe400080006ff */
[----:B------:R-:W-:Y:S02]  /*0a10*/  USHF.L.U32 UR10, UR10, 0x1, URZ ;  /* 0x000000010a0a7899 */ /* 0x000fe400080006ff */
[----:B-1----:R-:W-:Y:S01]  /*0a20*/  ULEA UR5, UR5, UR7, 0x18 ;  /* 0x0000000705057291 */ /* 0x002fe2000f8ec0ff */
[----:B------:R-:W1:Y:S11]  /*0a30*/  FENCE.VIEW.ASYNC.S ;  /* 0x00000000000073c6 */ /* 0x000e760000000000 */
[----:B-1----:R2:W1:Y:S01]  /*0a40*/  SYNCS.EXCH.64 URZ, [UR5+0x130], UR10 ;  /* 0x0001300a05ff75b2 */ /* 0x0024620008000100 */
[----:B------:R2:W1:Y:S02]  /*0a50*/  SYNCS.EXCH.64 URZ, [UR5+0x138], UR10 ;  /* 0x0001380a05ff75b2 */ /* 0x0004640008000100 */
[----:B--2---:R-:W-:Y:S01]  /*0a60*/  NOP ;  /* 0x0000000000007918 */ /* 0x004fe20000000000 */
.L_x_12:
[----:B------:R-:W2:Y:S01]  /*0a70*/  SHFL.IDX PT, R2, R101, RZ, 0x1f ;  /* 0x00001fff65027589 */ /* 0x000ea200000e0000 */
[----:B------:R-:W-:Y:S01]  /*0a80*/  NOP ;  /* 0x0000000000007918 */ /* 0x000fe20000000000 */
[----:B--2---:R-:W-:-:S13]  /*0a90*/  ISETP.NE.AND P0, PT, R2, 0x4, PT ;  /* 0x000000040200780c */ /* 0x004fda0003f05270 */
[----:B------:R-:W-:Y:S05]  /*0aa0*/  @P0 BRA `(.L_x_13) ;  /* 0x00000000004c0947 */ /* 0x000fea0003800000 */
[----:B-1----:R-:W1:Y:S01]  /*0ab0*/  S2UR UR5, SR_CgaCtaId ;  /* 0x00000000000579c3 */ /* 0x002e620000008800 */
[----:B------:R-:W-:Y:S01]  /*0ac0*/  UMOV UR9, 0x100 ;  /* 0x0000010000097882 */ /* 0x000fe20000000000 */
[----:B------:R-:W-:Y:S01]  /*0ad0*/  UMOV UR7, 0x400 ;  /* 0x0000040000077882 */ /* 0x000fe20000000000 */
[----:B------:R-:W-:Y:S01]  /*0ae0*/  USEL UR9, UR9, 0xe0, UP2 ;  /* 0x000000e009097887 */ /* 0x000fe20009000000 */
[----:B------:R-:W-:Y:S01]  /*0af0*/  UMOV UR4, 0x1 ;  /* 0x0000000100047882 */ /* 0x000fe20000000000 */
[----:B------:R-:W-:Y:S01]  /*0b00*/  ELECT P0, URZ, PT ;  /* 0x0000000000ff782f */ /* 0x000fe20003800000 */
[----:B------:R-:W-:-:S04]  /*0b10*/  UIADD3 UR10, UPT, UPT, -UR4, 0x100000, URZ ;  /* 0x00100000040a7890 */ /* 0x000fc8000fffe1ff */
[----:B------:R-:W-:Y:S02]  /*0b20*/  USHF.L.U32 UR11, UR10, 0xb, URZ ;  /* 0x0000000b0a0b7899 */ /* 0x000fe400080006ff */
[----:B------:R-:W-:Y:S02]  /*0b30*/  USHF.L.U32 UR10, UR10, 0x1, URZ ;  /* 0x000000010a0a7899 */ /* 0x000fe400080006ff */
[----:B------:R-:W-:-:S04]  /*0b40*/  UIADD3 UR12, UPT, UPT, -UR9, 0x100000, URZ ;  /* 0x00100000090c7890 */ /* 0x000fc8000fffe1ff */
[----:B------:R-:W-:Y:S02]  /*0b50*/  USHF.L.U32 UR13, UR12, 0xb, URZ ;  /* 0x0000000b0c0d7899 */ /* 0x000fe400080006ff */
[----:B------:R-:W-:Y:S02]  /*0b60*/  USHF.L.U32 UR12, UR12, 0x1, URZ ;  /* 0x000000010c0c7899 */ /* 0x000fe400080006ff */
[----:B-1----:R-:W-:Y:S01]  /*0b70*/  ULEA UR5, UR5, UR7, 0x18 ;  /* 0x0000000705057291 */ /* 0x002fe2000f8ec0ff */
[----:B------:R-:W1:Y:S11]  /*0b80*/  FENCE.VIEW.ASYNC.S ;  /* 0x00000000000073c6 */ /* 0x000e760000000000 */
[----:B-1----:R2:W1:Y:S01]  /*0b90*/  SYNCS.EXCH.64 URZ, [UR5+0x140], UR10 ;  /* 0x0001400a05ff75b2 */ /* 0x0024620008000100 */
[----:B------:R2:W1:Y:S01]  /*0ba0*/  SYNCS.EXCH.64 URZ, [UR5+0x150], UR12 ;  /* 0x0001500c05ff75b2 */ /* 0x0004620008000100 */
[----:B------:R2:W1:Y:S01]  /*0bb0*/  SYNCS.EXCH.64 URZ, [UR5+0x148], UR10 ;  /* 0x0001480a05ff75b2 */ /* 0x0004620008000100 */
[----:B------:R2:W1:Y:S02]  /*0bc0*/  SYNCS.EXCH.64 URZ, [UR5+0x158], UR12 ;  /* 0x0001580c05ff75b2 */ /* 0x0004640008000100 */
[----:B--2---:R-:W-:Y:S01]  /*0bd0*/  NOP ;  /* 0x0000000000007918 */ /* 0x004fe20000000000 */
.L_x_13:
[----:B------:R-:W2:Y:S01]  /*0be0*/  SHFL.IDX PT, R2, R101, RZ, 0x1f ;  /* 0x00001fff65027589 */ /* 0x000ea200000e0000 */
[----:B------:R-:W-:Y:S01]  /*0bf0*/  NOP ;  /* 0x0000000000007918 */ /* 0x000fe20000000000 */
[----:B--2---:R-:W-:-:S13]  /*0c00*/  ISETP.NE.AND P0, PT, R2, 0x5, PT ;  /* 0x000000050200780c */ /* 0x004fda0003f05270 */
[----:B------:R-:W-:Y:S05]  /*0c10*/  @P0 BRA `(.L_x_14) ;  /* 0x0000000000580947 */ /* 0x000fea0003800000 */
[----:B-1----:R-:W1:Y:S01]  /*0c20*/  S2UR UR7, SR_CgaCtaId ;  /* 0x00000000000779c3 */ /* 0x002e620000008800 */
        /* <DEDUP_REMOVED lines=12> */
[----:B-1----:R2:W1:Y:S01]  /*0cf0*/  SYNCS.EXCH.64 URZ, [UR7+0x160], UR10 ;  /* 0x0001600a07ff75b2 */ /* 0x0024620008000100 */
[----:B------:R2:W1:Y:S01]  /*0d00*/  SYNCS.EXCH.64 URZ, [UR7+0x180], UR4 ;  /* 0x0001800407ff75b2 */ /* 0x0004620008000100 */
[----:B------:R2:W1:Y:S01]  /*0d10*/  SYNCS.EXCH.64 URZ, [UR7+0x168], UR10 ;  /* 0x0001680a07ff75b2 */ /* 0x0004620008000100 */
[----:B------:R2:W1:Y:S01]  /*0d20*/  SYNCS.EXCH.64 URZ, [UR7+0x188], UR4 ;  /* 0x0001880407ff75b2 */ /* 0x0004620008000100 */
[----:B------:R2:W1:Y:S01]  /*0d30*/  SYNCS.EXCH.64 URZ, [UR7+0x170], UR10 ;  /* 0x0001700a07ff75b2 */ /* 0x0004620008000100 */
[----:B------:R2:W1:Y:S01]  /*0d40*/  SYNCS.EXCH.64 URZ, [UR7+0x190], UR4 ;  /* 0x0001900407ff75b2 */ /* 0x0004620008000100 */
[----:B------:R2:W1:Y:S01]  /*0d50*/  SYNCS.EXCH.64 URZ, [UR7+0x178], UR10 ;  /* 0x0001780a07ff75b2 */ /* 0x0004620008000100 */
[----:B------:R2:W1:Y:S02]  /*0d60*/  SYNCS.EXCH.64 URZ, [UR7+0x198], UR4 ;  /* 0x0001980407ff75b2 */ /* 0x0004640008000100 */
[----:B--2---:R-:W-:Y:S01]  /*0d70*/  NOP ;  /* 0x0000000000007918 */ /* 0x004fe20000000000 */
.L_x_14:
        /* <DEDUP_REMOVED lines=18> */
.L_x_15:
[----:B-1----:R-:W1:Y:S01]  /*0ea0*/  S2UR UR5, SR_CTAID.X ;  /* 0x00000000000579c3 */ /* 0x002e620000002500 */
[----:B------:R-:W-:-:S05]  /*0eb0*/  CS2R.32 R96, SR_CgaSize ;  /* 0x0000000000607805 */ /* 0x000fca0000008a00 */
[----:B------:R-:W-:-:S05]  /*0ec0*/  IMAD R96, R96, -0xa0, RZ ;  /* 0xffffff6060607824 */ /* 0x000fca00078e02ff */
[----:B------:R-:W-:-:S14]  /*0ed0*/  R2UR UR9, R96 ;  /* 0x00000000600972ca */ /* 0x000fdc00000e0000 */
[----:B------:R-:W2:Y:S01]  /*0ee0*/  LDCU UR9, c[0x0][UR9+0x2b0] ;  /* 0x00005600090977ac */ /* 0x000ea20008000800 */
[----:B------:R-:W-:Y:S01]  /*0ef0*/  NOP ;  /* 0x0000000000007918 */ /* 0x000fe20000000000 */
[----:B------:R-:W-:-:S05]  /*0f00*/  CS2R.32 R96, SR_CgaSize ;  /* 0x0000000000607805 */ /* 0x000fca0000008a00 */
[----:B------:R-:W-:-:S05]  /*0f10*/  IMAD R96, R96, -0xa0, RZ ;  /* 0xffffff6060607824 */ /* 0x000fca00078e02ff */
[----:B------:R-:W-:-:S14]  /*0f20*/  R2UR UR7, R96 ;  /* 0x00000000600772ca */ /* 0x000fdc00000e0000 */
[----:B------:R-:W3:Y:S01]  /*0f30*/  LDCU UR7, c[0x0][UR7+0x2b4] ;  /* 0x00005680070777ac */ /* 0x000ee20008000800 */
[----:B------:R-:W4:Y:S08]  /*0f40*/  S2UR UR4, SR_CTAID.Y ;  /* 0x00000000000479c3 */ /* 0x000f300000002600 */
[----:B------:R-:W3:Y:S01]  /*0f50*/  LDC R9, c[0x0][0xb24] ;  /* 0x0002c900ff097b82 */ /* 0x000ee20000000800 */
[----:B-1----:R-:W-:-:S02]  /*0f60*/  I2FP.F32.U32 R4, UR5 ;  /* 0x0000000500047c45 */ /* 0x002fc40008201000 */
[----:B------:R-:W-:-:S05]  /*0f70*/  CS2R.32 R5, SR_CgaSize ;  /* 0x0000000000057805 */ /* 0x000fca0000008a00 */
[----:B------:R-:W-:-:S06]  /*0f80*/  IMAD R5, R5, -0xa0, RZ ;  /* 0xffffff6005057824 */ /* 0x000fcc00078e02ff */
[----:B------:R-:W1:Y:S01]  /*0f90*/  LDC R5, c[0x0][R5+0x2a0] ;  /* 0x0000a80005057b82 */ /* 0x000e620000000800 */
[----:B------:R-:W-:Y:S01]  /*0fa0*/  MOV R21, UR5 ;  /* 0x0000000500157c02 */ /* 0x000fe20008000f00 */
[----:B--2---:R-:W-:Y:S01]  /*0fb0*/  FMUL R4, R4, UR9 ;  /* 0x0000000904047c20 */ /* 0x004fe20008400000 */
[----:B----4-:R-:W-:Y:S02]  /*0fc0*/  I2FP.F32.U32 R2, UR4 ;  /* 0x0000000400027c45 */ /* 0x010fe40008201000 */
[----:B------:R-:W-:-:S05]  /*0fd0*/  CS2R.32 R3, SR_CgaSize ;  /* 0x0000000000037805 */ /* 0x000fca0000008a00 */
[----:B------:R-:W-:-:S06]  /*0fe0*/  IMAD R3, R3, -0xa0, RZ ;  /* 0xffffff6003037824 */ /* 0x000fcc00078e02ff */
[----:B------:R-:W2:Y:S01]  /*0ff0*/  LDC R3, c[0x0][R3+0x2a4] ;  /* 0x0000a90003037b82 */ /* 0x000ea20000000800 */
[----:B------:R-:W4:Y:S01]  /*1000*/  F2I.U32.TRUNC.NTZ R96, R4 ;  /* 0x0000000400607305 */ /* 0x000f22000020f000 */
[----:B------:R-:W-:Y:S01]  /*1010*/  MOV R20, UR4 ;  /* 0x0000000400147c02 */ /* 0x000fe20008000f00 */
[----:B---3--:R-:W-:-:S05]  /*1020*/  FMUL R2, R2, UR7 ;  /* 0x0000000702027c20 */ /* 0x008fca0008400000 */
[----:B------:R-:W-:Y:S01]  /*1030*/  BAR.SYNC.DEFER_BLOCKING 0x0 ;  /* 0x0000000000007b1d */ /* 0x000fe20000010000 */
[----:B------:R-:W-:-:S05]  /*1040*/  ISETP.GE.AND P0, PT, R9, 0x1, PT ;  /* 0x000000010900780c */ /* 0x000fca0003f06270 */
[----:B------:R-:W3:Y:S02]  /*1050*/  F2I.U32.TRUNC.NTZ R94, R2 ;  /* 0x00000002005e7305 */ /* 0x000ee4000020f000 */
[----:B------:R-:W2:Y:S01]  /*1060*/  S2UR UR36, SR_CTAID.Z ;  /* 0x00000000002479c3 */ /* 0x000ea20000002700 */
[----:B----4-:R-:W-:-:S05]  /*1070*/  IADD3 R96, PT, PT, -R96, RZ, RZ ;  /* 0x000000ff60607210 */ /* 0x010fca0007ffe1ff */
[----:B-1----:R-:W-:Y:S01]  /*1080*/  IMAD R96, R5, R96, UR5 ;  /* 0x0000000505607e24 */ /* 0x002fe2000f8e0260 */
[----:B---3--:R-:W-:-:S05]  /*1090*/  IADD3 R94, PT, PT, -R94, RZ, RZ ;  /* 0x000000ff5e5e7210 */ /* 0x008fca0007ffe1ff */
[----:B--2---:R-:W-:Y:S01]  /*10a0*/  IMAD R94, R3, R94, UR4 ;  /* 0x00000004035e7e24 */ /* 0x004fe2000f8e025e */
[----:B------:R-:W-:Y:S06]  /*10b0*/  @!P0 BRA `(.L_x_16) ;  /* 0x0000000000b88947 */ /* 0x000fec0003800000 */
[----:B------:R-:W1:Y:S01]  /*10c0*/  LDC.64 R4, c[0x0][0xb18] ;  /* 0x0002c600ff047b82 */ /* 0x000e620000000a00 */
[----:B------:R-:W-:-:S07]  /*10d0*/  ISETP.NE.AND P0, PT, R9, 0x1, PT ;  /* 0x000000010900780c */ /* 0x000fce0003f05270 */
[----:B------:R-:W2:Y:S08]  /*10e0*/  LDC R10, c[0x0][0xb0c] ;  /* 0x0002c300ff0a7b82 */ /* 0x000eb00000000800 */
[----:B------:R-:W3:Y:S08]  /*10f0*/  LDC R11, c[0x0][0x370] ;  /* 0x0000dc00ff0b7b82 */ /* 0x000ef00000000800 */
[----:B------:R-:W4:Y:S01]  /*1100*/  LDC R12, c[0x0][0x374] ;  /* 0x0000dd00ff0c7b82 */ /* 0x000f220000000800 */
[----:B-1----:R-:W-:-:S07]  /*1110*/  ISETP.NE.AND P1, PT, R4, 0x1, PT ;  /* 0x000000010400780c */ /* 0x002fce0003f25270 */
[----:B------:R-:W3:Y:S01]  /*1120*/  LDC.64 R6, c[0x0][0xb10] ;  /* 0x0002c400ff067b82 */ /* 0x000ee20000000a00 */
[----:B--2---:R-:W-:-:S07]  /*1130*/  ISETP.NE.AND P2, PT, R10, 0x1, PT ;  /* 0x000000010a00780c */ /* 0x004fce0003f45270 */
[----:B------:R-:W1:Y:S08]  /*1140*/  LDC R8, c[0x0][0xb20] ;  /* 0x0002c800ff087b82 */ /* 0x000e700000000800 */
[----:B------:R-:W2:Y:S01]  /*1150*/  LDC.64 R2, c[0x0][0xb28] ;  /* 0x0002ca00ff027b82 */ /* 0x000ea20000000a00 */
[----:B----4-:R-:W-:-:S04]  /*1160*/  IMAD.HI.U32 R13, R12, R5, RZ ;  /* 0x000000050c0d7227 */ /* 0x010fc800078e00ff */
[----:B------:R-:W-:-:S04]  /*1170*/  IMAD.HI.U32 R5, R20, R5, RZ ;  /* 0x0000000514057227 */ /* 0x000fc800078e00ff */
[----:B---3--:R-:W-:-:S04]  /*1180*/  IMAD.HI.U32 R14, R11, R6, RZ ;  /* 0x000000060b0e7227 */ /* 0x008fc800078e00ff */
[C---:B------:R-:W-:Y:S01]  /*1190*/  IMAD.HI.U32 R16, R21.reuse, R6, RZ ;  /* 0x0000000615107227 */ /* 0x040fe200078e00ff */
[-C--:B------:R-:W-:Y:S02]  /*11a0*/  @P2 SHF.R.U32.HI R11, RZ, R7.reuse, R14 ;  /* 0x00000007ff0b2219 */ /* 0x080fe4000001160e */
[-C--:B-1----:R-:W-:Y:S02]  /*11b0*/  @P1 SHF.R.U32.HI R12, RZ, R8.reuse, R13 ;  /* 0x00000008ff0c1219 */ /* 0x082fe4000001160d */
[----:B------:R-:W-:Y:S02]  /*11c0*/  SHF.R.U32.HI R5, RZ, R8, R5 ;  /* 0x00000008ff057219 */ /* 0x000fe40000011605 */
[----:B------:R-:W-:Y:S02]  /*11d0*/  SHF.R.U32.HI R16, RZ, R7, R16 ;  /* 0x00000007ff107219 */ /* 0x000fe40000011610 */
[----:B------:R-:W-:Y:S01]  /*11e0*/  SEL R5, R20, R5, !P1 ;  /* 0x0000000514057207 */ /* 0x000fe20004800000 */
[----:B--2---:R-:W-:Y:S01]  /*11f0*/  IMAD.HI.U32 R14, R12, R2, RZ ;  /* 0x000000020c0e7227 */ /* 0x004fe200078e00ff */
[----:B------:R-:W-:-:S02]  /*1200*/  SEL R7, R21, R16, !P2 ;  /* 0x0000001015077207 */ /* 0x000fc40005000000 */
[----:B------:R-:W-:Y:S01]  /*1210*/  IADD3 R13, PT, PT, -R5, RZ, RZ ;  /* 0x000000ff050d7210 */ /* 0x000fe20007ffe1ff */
[----:B------:R-:W-:Y:S01]  /*1220*/  IMAD.HI.U32 R6, R11, R2, RZ ;  /* 0x000000020b067227 */ /* 0x000fe200078e00ff */
[----:B------:R-:W-:-:S03]  /*1230*/  @P0 SHF.R.U32.HI R12, RZ, R3, R14 ;  /* 0x00000003ff0c0219 */ /* 0x000fc6000001160e */
[----:B------:R-:W-:Y:S01]  /*1240*/  IMAD R13, R4, R13, R20 ;  /* 0x0000000d040d7224 */ /* 0x000fe200078e0214 */
[----:B------:R-:W-:Y:S01]  /*1250*/  @P0 SHF.R.U32.HI R11, RZ, R3, R6 ;  /* 0x00000003ff0b0219 */ /* 0x000fe20000011606 */
[----:B------:R-:W-:-:S04]  /*1260*/  IMAD R12, R12, R9, RZ ;  /* 0x000000090c0c7224 */ /* 0x000fc800078e02ff */
[----:B------:R-:W-:Y:S01]  /*1270*/  IMAD R6, R11, R9, RZ ;  /* 0x000000090b067224 */ /* 0x000fe200078e02ff */
[----:B------:R-:W-:-:S04]  /*1280*/  ISETP.GE.AND P1, PT, R5, R12, PT ;  /* 0x0000000c0500720c */ /* 0x000fc80003f26270 */
[----:B------:R-:W-:Y:S01]  /*1290*/  ISETP.GE.OR P1, PT, R7, R6, P1 ;  /* 0x000000060700720c */ /* 0x000fe20000f26670 */
[----:B------:R-:W-:-:S05]  /*12a0*/  IMAD.HI.U32 R6, R5, R2, RZ ;  /* 0x0000000205067227 */ /* 0x000fca00078e00ff */
[----:B------:R-:W-:-:S04]  /*12b0*/  SHF.R.U32.HI R6, RZ, R3, R6 ;  /* 0x00000003ff067219 */ /* 0x000fc80000011606 */
[----:B------:R-:W-:-:S03]  /*12c0*/  SEL R6, R5, R6, !P0 ;  /* 0x0000000605067207 */ /* 0x000fc60004000000 */
[----:B------:R-:W-:Y:S01]  /*12d0*/  @!P1 IMAD.HI.U32 R8, R7, R2, RZ ;  /* 0x0000000207089227 */ /* 0x000fe200078e00ff */
[----:B------:R-:W-:-:S04]  /*12e0*/  IADD3 R2, PT, PT, -R6, RZ, RZ ;  /* 0x000000ff06027210 */ /* 0x000fc80007ffe1ff */
[----:B------:R-:W-:Y:S01]  /*12f0*/  @!P1 SHF.R.U32.HI R8, RZ, R3, R8 ;  /* 0x00000003ff089219 */ /* 0x000fe20000011608 */
[----:B------:R-:W-:-:S03]  /*1300*/  IMAD R2, R9, R2, R5 ;  /* 0x0000000209027224 */ /* 0x000fc600078e0205 */
[----:B------:R-:W-:-:S05]  /*1310*/  @!P1 SEL R3, R7, R8, !P0 ;  /* 0x0000000807039207 */ /* 0x000fca0004000000 */
[--C-:B------:R-:W-:Y:S02]  /*1320*/  @!P1 IMAD.IADD R6, R6, 0x1, -R3.reuse ;  /* 0x0000000106069824 */ /* 0x100fe400078e0a03 */
[----:B------:R-:W-:Y:S01]  /*1330*/  @!P1 IMAD R3, R2, R11, R3 ;  /* 0x0000000b02039224 */ /* 0x000fe200078e0203 */
[----:B------:R-:W-:Y:S01]  /*1340*/  IADD3 R2, PT, PT, -R7, RZ, RZ ;  /* 0x000000ff07027210 */ /* 0x000fe20007ffe1ff */
[----:B------:R-:W-:Y:S02]  /*1350*/  @!P1 IMAD R5, R6, R9, R7 ;  /* 0x0000000906059224 */ /* 0x000fe400078e0207 */
[----:B------:R-:W-:Y:S02]  /*1360*/  @!P1 IMAD.MOV.U32 R7, RZ, RZ, R3 ;  /* 0x000000ffff079224 */ /* 0x000fe400078e0003 */
[----:B------:R-:W-:Y:S02]  /*1370*/  IMAD R2, R10, R2, R21 ;  /* 0x000000020a027224 */ /* 0x000fe400078e0215 */
[----:B------:R-:W-:-:S02]  /*1380*/  IMAD R20, R5, R4, R13 ;  /* 0x0000000405147224 */ /* 0x000fc400078e020d */
[----:B------:R-:W-:Y:S02]  /*1390*/  IMAD R21, R7, R10, R2 ;  /* 0x0000000a07157224 */ /* 0x000fe400078e0202 */
.L_x_16:
[----:B------:R-:W1:Y:S01]  /*13a0*/  LDCU UR4, c[0x0][0xb30] ;  /* 0x00016600ff0477ac */ /* 0x000e620008000800 */
[----:B------:R-:W2:Y:S08]  /*13b0*/  S2UR UR37, SR_CgaCtaId ;  /* 0x00000000002579c3 */ /* 0x000eb00000008800 */
[----:B------:R-:W3:Y:S01]  /*13c0*/  LDC R40, c[0x0][0xb24] ;  /* 0x0002c900ff287b82 */ /* 0x000ee20000000800 */
[----:B-1----:R-:W-:-:S09]  /*13d0*/  UISETP.NE.AND UP1, UPT, UR4, 0x1, UPT ;  /* 0x000000010400788c */ /* 0x002fd2000bf25270 */
[----:B--2---:R-:W-:Y:S05]  /*13e0*/  BRA.U UP1, `(.L_x_17) ;  /* 0x0000000101407547 */ /* 0x004fea000b800000 */
[----:B------:R-:W1:Y:S08]  /*13f0*/  LDC.64 R4, c[0x0][0xb10] ;  /* 0x0002c400ff047b82 */ /* 0x000e700000000a00 */
[----:B------:R-:W2:Y:S08]  /*1400*/  LDC.64 R2, c[0x0][0xb18] ;  /* 0x0002c600ff027b82 */ /* 0x000eb00000000a00 */
[----:B------:R-:W4:Y:S08]  /*1410*/  LDC R6, c[0x0][0xb20] ;  /* 0x0002c800ff067b82 */ /* 0x000f300000000800 */
[----:B------:R-:W3:Y:S01]  /*1420*/  LDC R8, c[0x0][0xb0c] ;  /* 0x0002c300ff087b82 */ /* 0x000ee20000000800 */
[----:B-1----:R-:W-:-:S05]  /*1430*/  IMAD.HI.U32 R4, R21, R4, RZ ;  /* 0x0000000415047227 */ /* 0x002fca00078e00ff */
[----:B------:R-:W-:Y:S01]  /*1440*/  SHF.R.U32.HI R4, RZ, R5, R4 ;  /* 0x00000005ff047219 */ /* 0x000fe20000011604 */
[----:B--2---:R-:W-:Y:S01]  /*1450*/  IMAD.HI.U32 R3, R20, R3, RZ ;  /* 0x0000000314037227 */ /* 0x004fe200078e00ff */
[----:B------:R-:W-:-:S04]  /*1460*/  ISETP.NE.AND P0, PT, R2, 0x1, PT ;  /* 0x000000010200780c */ /* 0x000fc80003f05270 */
[----:B----4-:R-:W-:-:S04]  /*1470*/  SHF.R.U32.HI R3, RZ, R6, R3 ;  /* 0x00000006ff037219 */ /* 0x010fc80000011603 */
[----:B------:R-:W-:Y:S02]  /*1480*/  SEL R3, R20, R3, !P0 ;  /* 0x0000000314037207 */ /* 0x000fe40004000000 */
[----:B---3--:R-:W-:-:S04]  /*1490*/  ISETP.NE.AND P1, PT, R8, 0x1, PT ;  /* 0x000000010800780c */ /* 0x008fc80003f25270 */
[----:B------:R-:W-:-:S05]  /*14a0*/  SEL R4, R21, R4, !P1 ;  /* 0x0000000415047207 */ /* 0x000fca0004800000 */
[----:B------:R-:W-:Y:S02]  /*14b0*/  IMAD.IADD R5, R3, 0x1, -R4 ;  /* 0x0000000103057824 */ /* 0x000fe400078e0a04 */
[----:B------:R-:W-:Y:S02]  /*14c0*/  IMAD.IADD R3, R4, 0x1, -R3 ;  /* 0x0000000104037824 */ /* 0x000fe400078e0a03 */
[----:B------:R-:W-:Y:S02]  /*14d0*/  IMAD R21, R5, R8, R21 ;  /* 0x0000000805157224 */ /* 0x000fe400078e0215 */
[----:B------:R-:W-:-:S07]  /*14e0*/  IMAD R20, R3, R2, R20 ;  /* 0x0000000203147224 */ /* 0x000fce00078e0214 */
.L_x_17:
[----:B------:R-:W-:Y:S01]  /*14f0*/  BAR.SYNC.DEFER_BLOCKING 0x0 ;  /* 0x0000000000007b1d */ /* 0x000fe20000010000 */
[----:B------:R-:W-:Y:S01]  /*1500*/  UISETP.NE.AND UP1, UPT, UR8, 0x2, UPT ;  /* 0x000000020800788c */ /* 0x000fe2000bf25270 */
[----:B------:R-:W-:Y:S02]  /*1510*/  ISETP.NE.OR P5, PT, R0, 0x2, !P5 ;  /* 0x000000020000780c */ /* 0x000fe40006fa5670 */
[----:B------:R-:W-:-:S06]  /*1520*/  LOP3.LUT R2, R108, 0x1f, RZ, 0xc0, !PT ;  /* 0x0000001f6c027812 */ /* 0x000fcc00078ec0ff */
[----:B------:R-:W-:Y:S05]  /*1530*/  BRA.U UP1, `(.L_x_18) ;  /* 0x0000001901347547 */ /* 0x000fea000b800000 */
[----:B------:R-:W1:Y:S01]  /*1540*/  LDCU UR13, c[0x0][0x38c] ;  /* 0x00007180ff0d77ac */ /* 0x000e620008000800 */
[----:B------:R-:W2:Y:S01]  /*1550*/  LDC R9, c[0x0][0x370] ;  /* 0x0000dc00ff097b82 */ /* 0x000ea20000000800 */
[----:B------:R-:W-:Y:S01]  /*1560*/  PLOP3.LUT P1, PT, PT, PT, UP2, 0x80, 0x8 ;  /* 0x000000000008781c */ /* 0x000fe20003f2f028 */
[----:B------:R-:W-:Y:S01]  /*1570*/  HFMA2 R12, -RZ, RZ, 0, 0 ;  /* 0x00000000ff0c7431 */ /* 0x000fe200000001ff */
[----:B------:R-:W-:Y:S01]  /*1580*/  ISETP.EQ.OR P4, PT, R2, RZ, P5 ;  /* 0x000000ff0200720c */ /* 0x000fe20002f82670 */
[----:B------:R-:W-:Y:S01]  /*1590*/  IMAD.MOV.U32 R15, RZ, RZ, 0x1 ;  /* 0x00000001ff0f7424 */ /* 0x000fe200078e00ff */
[----:B------:R-:W-:Y:S01]  /*15a0*/  PLOP3.LUT P1, PT, P1, PT, PT, 0x8, 0x80 ;  /* 0x000000000080781c */ /* 0x000fe20000f2e170 */
[----:B------:R-:W-:Y:S01]  /*15b0*/  IMAD.MOV.U32 R14, RZ, RZ, RZ ;  /* 0x000000ffff0e7224 */ /* 0x000fe200078e00ff */
[----:B------:R-:W-:Y:S01]  /*15c0*/  MOV R8, 0x1 ;  /* 0x0000000100087802 */ /* 0x000fe20000000f00 */
[----:B------:R-:W4:Y:S01]  /*15d0*/  LDC R0, c[0x0][0x374] ;  /* 0x0000dd00ff007b82 */ /* 0x000f220000000800 */
[----:B------:R-:W-:Y:S01]  /*15e0*/  IMAD.MOV.U32 R10, RZ, RZ, RZ ;  /* 0x000000ffff0a7224 */ /* 0x000fe200078e00ff */
[----:B------:R-:W2:Y:S01]  /*15f0*/  LDCU.64 UR22, c[0x0][0x348] ;  /* 0x00006900ff1677ac */ /* 0x000ea20008000a00 */
[----:B------:R-:W-:Y:S01]  /*1600*/  UMOV UR6, URZ ;  /* 0x000000ff00067c82 */ /* 0x000fe20008000000 */
[----:B-1----:R-:W-:-:S04]  /*1610*/  UIADD3 UR5, UPT, UPT, UR13, 0x3f, URZ ;  /* 0x0000003f0d057890 */ /* 0x002fc8000fffe0ff */
[----:B------:R-:W-:-:S04]  /*1620*/  USHF.R.S32.HI UR4, URZ, 0x1f, UR5 ;  /* 0x0000001fff047899 */ /* 0x000fc80008011405 */
[----:B------:R-:W-:-:S04]  /*1630*/  ULEA.HI UR4, UR4, UR5, URZ, 0x6 ;  /* 0x0000000504047291 */ /* 0x000fc8000f8f30ff */
[----:B------:R-:W-:Y:S02]  /*1640*/  USHF.R.S32.HI UR15, URZ, 0x6, UR4 ;  /* 0x00000006ff0f7899 */ /* 0x000fe40008011404 */
[----:B------:R-:W-:Y:S02]  /*1650*/  UIADD3 UR4, UPT, UPT, UR13, -0x1, URZ ;  /* 0xffffffff0d047890 */ /* 0x000fe4000fffe0ff */
[----:B------:R-:W-:Y:S02]  /*1660*/  UISETP.LT.U32.AND UP0, UPT, UR15, 0x11, UPT ;  /* 0x000000110f00788c */ /* 0x000fe4000bf01070 */
[----:B------:R-:W-:Y:S02]  /*1670*/  UISETP.GE.U32.AND UP1, UPT, UR4, -0x7f, UPT ;  /* 0xffffff810400788c */ /* 0x000fe4000bf26070 */
[----:B------:R-:W-:Y:S02]  /*1680*/  USEL UR14, UR15, 0x11, UP0 ;  /* 0x000000110f0e7887 */ /* 0x000fe40008000000 */
[----:B------:R-:W-:-:S02]  /*1690*/  UIADD3 UR13, UPT, UPT, UR13, 0x7e, URZ ;  /* 0x0000007e0d0d7890 */ /* 0x000fc4000fffe0ff */
[----:B------:R-:W-:Y:S02]  /*16a0*/  UIADD3 UR5, UPT, UPT, UR14, -0x1, URZ ;  /* 0xffffffff0e057890 */ /* 0x000fe4000fffe0ff */
[----:B------:R-:W-:-:S03]  /*16b0*/  UIADD3 UR7, UPT, UPT, UR15, -UR14, URZ ;  /* 0x8000000e0f077290 */ /* 0x000fc6000fffe0ff */
[----:B------:R-:W-:-:S04]  /*16c0*/  @UP1 UIADD3 UR5, UPT, UPT, UR14, URZ, URZ ;  /* 0x000000ff0e051290 */ /* 0x000fc8000fffe0ff */
[----:B--2---:R-:W-:-:S12]  /*16d0*/  UIADD3 UR5, UPT, UPT, UR5, 0x1, URZ ;  /* 0x0000000105057890 */ /* 0x004fd8000fffe0ff */
.L_x_36:
[----:B------:R-:W-:Y:S01]  /*16e0*/  UISETP.NE.AND UP0, UPT, UR37, URZ, UPT ;  /* 0x000000ff2500728c */ /* 0x000fe2000bf05270 */
[----:B------:R-:W1:Y:S08]  /*16f0*/  S2UR UR37, SR_CgaCtaId ;  /* 0x00000000002579c3 */ /* 0x000e700000008800 */
[----:B------:R-:W-:Y:S05]  /*1700*/  BRA.U UP0, `(.L_x_19) ;  /* 0x0000000100347547 */ /* 0x000fea000b800000 */
[----:B------:R-:W2:Y:S01]  /*1710*/  S2R R2, SR_CgaCtaId ;  /* 0x0000000000027919 */ /* 0x000ea20000008800 */
[----:B------:R-:W-:-:S04]  /*1720*/  MOV R3, 0x400 ;  /* 0x0000040000037802 */ /* 0x000fc80000000f00 */
[----:B--2---:R-:W-:Y:S02]  /*1730*/  LEA R3, R2, R3, 0x18 ;  /* 0x0000000302037211 */ /* 0x004fe400078ec0ff */
[----:B------:R-:W-:-:S03]  /*1740*/  SHF.L.U32 R2, R8, 0x1f, RZ ;  /* 0x0000001f08027819 */ /* 0x000fc600000006ff */
[----:B------:R-:W-:-:S04]  /*1750*/  IMAD R3, R10, 0x8, R3 ;  /* 0x000000080a037824 */ /* 0x000fc800078e0203 */
[----:B------:R-:W2:Y:S02]  /*1760*/  SYNCS.PHASECHK.TRANS64.TRYWAIT P0, [R3+URZ+0x1b0], R2 ;  /* 0x0001b002030075a7 */ /* 0x000ea400080011ff */
[----:B--2---:R-:W-:Y:S05]  /*1770*/  @!P0 BRA `(.L_x_20) ;  /* 0x0000006000988947 */ /* 0x004fea0003800000 */
.L_x_119:
[----:B------:R-:W-:Y:S01]  /*1780*/  VIADD R10, R10, 0x1 ;  /* 0x000000010a0a7836 */ /* 0x000fe20000000000 */
[----:B------:R2:W-:Y:S04]  /*1790*/  SYNCS.ARRIVE.TRANS64.A1T0 RZ, [R3+URZ+0x1a0], RZ ;  /* 0x0001a0ff03ff79a7 */ /* 0x0005e800081000ff */
[----:B------:R-:W-:-:S04]  /*17a0*/  ISETP.NE.AND P0, PT, R10, 0x2, PT ;  /* 0x000000020a00780c */ /* 0x000fc80003f05270 */
[----:B------:R-:W-:Y:S02]  /*17b0*/  SEL R10, R10, RZ, P0 ;  /* 0x000000ff0a0a7207 */ /* 0x000fe40000000000 */
[----:B--2---:R-:W-:-:S04]  /*17c0*/  SEL R3, RZ, 0x1, P0 ;  /* 0x00000001ff037807 */ /* 0x004fc80000000000 */
[----:B------:R-:W-:-:S07]  /*17d0*/  LOP3.LUT R8, R8, R3, RZ, 0x3c, !PT ;  /* 0x0000000308087212 */ /* 0x000fce00078e3cff */
.L_x_19:
[----:B------:R-:W-:Y:S01]  /*17e0*/  UMOV UR4, 0x400 ;  /* 0x0000040000047882 */ /* 0x000fe20000000000 */
[----:B------:R-:W-:Y:S01]  /*17f0*/  SHF.L.U32 R2, R15, 0x1f, RZ ;  /* 0x0000001f0f027819 */ /* 0x000fe200000006ff */
[----:B-1----:R-:W-:Y:S01]  /*1800*/  ULEA UR4, UR37, UR4, 0x18 ;  /* 0x0000000425047291 */ /* 0x002fe2000f8ec0ff */
[----:B------:R-:W-:Y:S01]  /*1810*/  R2UR UR35, R21 ;  /* 0x00000000152372ca */ /* 0x000fe200000e0000 */
[----:B------:R-:W-:Y:S01]  /*1820*/  UISETP.GE.U32.AND UP0, UPT, UR13, 0x7f, UPT ;  /* 0x0000007f0d00788c */ /* 0x000fe2000bf06070 */
[----:B------:R-:W-:Y:S01]  /*1830*/  R2UR UR11, R20 ;  /* 0x00000000140b72ca */ /* 0x000fe200000e0000 */
[----:B------:R-:W-:Y:S01]  /*1840*/  ULEA UR8, UR6, UR4, 0x3 ;  /* 0x0000000406087291 */ /* 0x000fe2000f8e18ff */
[----:B------:R-:W-:-:S08]  /*1850*/  UMOV UR24, URZ ;  /* 0x000000ff00187c82 */ /* 0x000fd00008000000 */
[----:B------:R1:W2:Y:S01]  /*1860*/  SYNCS.PHASECHK.TRANS64.TRYWAIT P0, [UR8+0x88], R2 ;  /* 0x00008802ff0075a7 */ /* 0x0002a20008001108 */
[----:B------:R-:W-:Y:S02]  /*1870*/  USHF.L.U32 UR35, UR35, 0x6, URZ ;  /* 0x0000000623237899 */ /* 0x000fe400080006ff */
[----:B------:R-:W-:Y:S01]  /*1880*/  USHF.L.U32 UR11, UR11, 0x7, URZ ;  /* 0x000000070b0b7899 */ /* 0x000fe200080006ff */
[----:B------:R-:W-:Y:S11]  /*1890*/  BRA.U !UP0, `(.L_x_21) ;  /* 0x0000000108a87547 */ /* 0x000ff6000b800000 */
[----:B------:R-:W-:Y:S01]  /*18a0*/  UMOV UR16, URZ ;  /* 0x000000ff00107c82 */ /* 0x000fe20008000000 */
[----:B------:R-:W-:-:S05]  /*18b0*/  UMOV UR17, UR6 ;  /* 0x0000000600117c82 */ /* 0x000fca0008000000 */
.L_x_26:
[----:B-1----:R-:W-:Y:S01]  /*18c0*/  ULEA UR33, UR17, UR4, 0x3 ;  /* 0x0000000411217291 */ /* 0x002fe2000f8e18ff */
[----:B--2---:R-:W-:Y:S01]  /*18d0*/  @!P5 MOV R3, 0x3000 ;  /* 0x000030000003d802 */ /* 0x004fe20000000f00 */
[----:B--2---:R-:W-:Y:S10]  /*18e0*/  @P0 BRA `(.L_x_22) ;  /* 0x00000000000c0947 */ /* 0x004ff40003800000 */
[----:B------:R-:W-:-:S04]  /*18f0*/  SHF.L.U32 R5, R15, 0x1f, RZ ;  /* 0x0000001f0f057819 */ /* 0x000fc800000006ff */
[----:B------:R-:W2:Y:S02]  /*1900*/  SYNCS.PHASECHK.TRANS64.TRYWAIT P0, [UR33+0x88], R5 ;  /* 0x00008805ff0075a7 */ /* 0x000ea40008001121 */
[----:B--2---:R-:W-:Y:S05]  /*1910*/  @!P0 BRA `(.L_x_23) ;  /* 0x0000006000448947 */ /* 0x004fea0003800000 */
.L_x_22:
[----:B------:R2:W-:Y:S01]  /*1920*/  @!P5 SYNCS.ARRIVE.TRANS64 RZ, [UR33], R3 ;  /* 0x00000003ffffd9a7 */ /* 0x0005e20008000021 */
[----:B------:R-:W-:Y:S04]  /*1930*/  BSSY.RECONVERGENT B0, `(.L_x_24) ;  /* 0x0000003000007945 */ /* 0x000fe80003800200 */
[----:B------:R-:W-:Y:S05]  /*1940*/  @P4 BRA `(.L_x_25) ;  /* 0x0000000000044947 */ /* 0x000fea0003800000 */
[----:B------:R-:W-:Y:S05]  /*1950*/  BPT.TRAP 0x1 ;  /* 0x000000040000795c */ /* 0x000fea0000300000 */
.L_x_25:
[----:B------:R-:W-:Y:S05]  /*1960*/  BSYNC.RECONVERGENT B0 ;  /* 0x0000000000007941 */ /* 0x000fea0003800200 */
.L_x_24:
[----:B------:R-:W-:Y:S02]  /*1970*/  UIADD3 UR6, UPT, UPT, UR17, 0x1, URZ ;  /* 0x0000000111067890 */ /* 0x000fe4000fffe0ff */
[----:B------:R-:W-:Y:S02]  /*1980*/  ULEA UR32, UR17, UR4, 0xc ;  /* 0x0000000411207291 */ /* 0x000fe4000f8e60ff */
[----:B------:R-:W-:Y:S02]  /*1990*/  UISETP.NE.AND UP0, UPT, UR6, 0x11, UPT ;  /* 0x000000110600788c */ /* 0x000fe4000bf05270 */
[----:B------:R-:W-:Y:S02]  /*19a0*/  UIADD3 UR26, UP1, UPT, UR22, 0x80, URZ ;  /* 0x00000080161a7890 */ /* 0x000fe4000ff3e0ff */
[----:B------:R-:W-:Y:S02]  /*19b0*/  USEL UR9, URZ, 0x1, UP0 ;  /* 0x00000001ff097887 */ /* 0x000fe40008000000 */
[----:B------:R-:W-:-:S02]  /*19c0*/  USEL UR6, UR6, URZ, UP0 ;  /* 0x000000ff06067287 */ /* 0x000fc40008000000 */
[----:B------:R-:W-:Y:S02]  /*19d0*/  UIADD3 UR20, UP0, UPT, UR22, 0x180, URZ ;  /* 0x0000018016147890 */ /* 0x000fe4000ff1e0ff */
[----:B------:R-:W-:Y:S01]  /*19e0*/  ULEA UR8, UR6, UR4, 0x3 ;  /* 0x0000000406087291 */ /* 0x000fe2000f8e18ff */
[----:B------:R-:W-:Y:S01]  /*19f0*/  LOP3.LUT R15, R15, UR9, RZ, 0x3c, !PT ;  /* 0x000000090f0f7c12 */ /* 0x000fe2000f8e3cff */
[----:B------:R-:W-:Y:S02]  /*1a00*/  USHF.L.U32 UR34, UR16, 0x6, URZ ;  /* 0x0000000610227899 */ /* 0x000fe400080006ff */
[----:B------:R-:W-:Y:S01]  /*1a10*/  UIADD3.X UR27, UPT, UPT, URZ, UR23, URZ, UP1, !UPT ;  /* 0x00000017ff1b7290 */ /* 0x000fe20008ffe4ff */
[----:B-1----:R-:W-:Y:S01]  /*1a20*/  SHF.L.U32 R2, R15, 0x1f, RZ ;  /* 0x0000001f0f027819 */ /* 0x002fe200000006ff */
[----:B------:R-:W-:Y:S02]  /*1a30*/  UIADD3 UR32, UPT, UPT, UR32, 0x4400, URZ ;  /* 0x0000440020207890 */ /* 0x000fe4000fffe0ff */
[----:B------:R-:W-:Y:S01]  /*1a40*/  UIADD3.X UR21, UPT, UPT, URZ, UR23, URZ, UP0, !UPT ;  /* 0x00000017ff157290 */ /* 0x000fe200087fe4ff */
[----:B------:R1:W1:Y:S01]  /*1a50*/  SYNCS.PHASECHK.TRANS64.TRYWAIT P0, [UR8+0x88], R2 ;  /* 0x00008802ff0075a7 */ /* 0x0002620008001108 */
[----:B------:R-:W-:Y:S01]  /*1a60*/  ULEA UR8, UR17, UR4, 0xd ;  /* 0x0000000411087291 */ /* 0x000fe2000f8e68ff */
[----:B------:R-:W-:Y:S01]  /*1a70*/  UMOV UR18, 0x0 ;  /* 0x0000000000127882 */ /* 0x000fe20000000000 */
[----:B------:R-:W-:-:S02]  /*1a80*/  UMOV UR19, 0x10000000 ;  /* 0x1000000000137882 */ /* 0x000fc40000000000 */
[----:B------:R-:W-:Y:S01]  /*1a90*/  UIADD3 UR8, UPT, UPT, UR8, 0x15400, URZ ;  /* 0x0001540008087890 */ /* 0x000fe2000fffe0ff */
[----:B------:R1:W-:Y:S01]  /*1aa0*/  UTMALDG.3D [UR32], [UR26], desc[UR18] ;  /* 0x000012201a0075b4 */ /* 0x0003e20008011000 */
[----:B------:R-:W-:Y:S01]  /*1ab0*/  UMOV UR12, UR36 ;  /* 0x00000024000c7c82 */ /* 0x000fe20008000000 */
[----:B------:R-:W-:Y:S01]  /*1ac0*/  UMOV UR9, UR33 ;  /* 0x0000002100097c82 */ /* 0x000fe20008000000 */
[----:B------:R-:W-:Y:S01]  /*1ad0*/  UMOV UR10, UR34 ;  /* 0x00000022000a7c82 */ /* 0x000fe20008000000 */
[----:B------:R-:W-:Y:S01]  /*1ae0*/  UIADD3 UR16, UPT, UPT, UR16, 0x1, URZ ;  /* 0x0000000110107890 */ /* 0x000fe2000fffe0ff */
[----:B------:R-:W-:Y:S01]  /*1af0*/  UMOV UR24, UR5 ;  /* 0x0000000500187c82 */ /* 0x000fe20008000000 */
[----:B------:R-:W-:Y:S02]  /*1b00*/  UMOV UR17, UR6 ;  /* 0x0000000600117c82 */ /* 0x000fe40008000000 */
[----:B------:R1:W-:Y:S01]  /*1b10*/  UTMALDG.3D [UR8], [UR20], desc[UR18] ;  /* 0x00001208140075b4 */ /* 0x0003e20008011000 */
[----:B------:R-:W-:-:S09]  /*1b20*/  UISETP.NE.AND UP0, UPT, UR16, UR5, UPT ;  /* 0x000000051000728c */ /* 0x000fd2000bf05270 */
[----:B------:R-:W-:Y:S05]  /*1b30*/  BRA.U UP0, `(.L_x_26) ;  /* 0xfffffffd00607547 */ /* 0x000fea000b83ffff */
.L_x_21:
[----:B-1----:R-:W-:Y:S01]  /*1b40*/  ULEA UR8, UR6, UR4, 0x3 ;  /* 0x0000000406087291 */ /* 0x002fe2000f8e18ff */
[----:B------:R-:W-:Y:S01]  /*1b50*/  SHF.L.U32 R2, R15, 0x1f, RZ ;  /* 0x0000001f0f027819 */ /* 0x000fe200000006ff */
[----:B------:R-:W-:Y:S01]  /*1b60*/  @!P1 SYNCS.ARRIVE.TRANS64.A1T0 RZ, [UR4+0x138], RZ ;  /* 0x000138ffffff99a7 */ /* 0x000fe20008100004 */
[----:B------:R-:W-:-:S06]  /*1b70*/  UISETP.GT.AND UP0, UPT, UR15, UR14, UPT ;  /* 0x0000000e0f00728c */ /* 0x000fcc000bf04270 */
[----:B--2---:R1:W2:Y:S03]  /*1b80*/  SYNCS.PHASECHK.TRANS64.TRYWAIT P0, [UR8+0x88], R2 ;  /* 0x00008802ff0075a7 */ /* 0x0042a60008001108 */
[----:B------:R-:W-:Y:S05]  /*1b90*/  BRA.U !UP0, `(.L_x_27) ;  /* 0x0000000108ac7547 */ /* 0x000fea000b800000 */
[----:B------:R-:W-:Y:S01]  /*1ba0*/  UIADD3 UR21, UPT, UPT, UR7, UR24, URZ ;  /* 0x0000001807157290 */ /* 0x000fe2000fffe0ff */
[----:B------:R-:W-:-:S11]  /*1bb0*/  UMOV UR25, UR6 ;  /* 0x0000000600197c82 */ /* 0x000fd60008000000 */
.L_x_32:
[----:B-1----:R-:W-:Y:S01]  /*1bc0*/  ULEA UR17, UR25, UR4, 0x3 ;  /* 0x0000000419117291 */ /* 0x002fe2000f8e18ff */
[----:B--2---:R-:W-:Y:S01]  /*1bd0*/  @!P5 MOV R3, 0x3000 ;  /* 0x000030000003d802 */ /* 0x004fe20000000f00 */
[----:B--2---:R-:W-:Y:S10]  /*1be0*/  @P0 BRA `(.L_x_28) ;  /* 0x00000000000c0947 */ /* 0x004ff40003800000 */
[----:B------:R-:W-:-:S04]  /*1bf0*/  SHF.L.U32 R5, R15, 0x1f, RZ ;  /* 0x0000001f0f057819 */ /* 0x000fc800000006ff */
[----:B------:R-:W2:Y:S02]  /*1c00*/  SYNCS.PHASECHK.TRANS64.TRYWAIT P0, [UR17+0x88], R5 ;  /* 0x00008805ff0075a7 */ /* 0x000ea40008001111 */
[----:B--2---:R-:W-:Y:S05]  /*1c10*/  @!P0 BRA `(.L_x_29) ;  /* 0x0000005c009c8947 */ /* 0x004fea0003800000 */
.L_x_28:
[----:B------:R2:W-:Y:S01]  /*1c20*/  @!P5 SYNCS.ARRIVE.TRANS64 RZ, [UR17], R3 ;  /* 0x00000003ffffd9a7 */ /* 0x0005e20008000011 */
[----:B------:R-:W-:Y:S04]  /*1c30*/  BSSY.RECONVERGENT B0, `(.L_x_30) ;  /* 0x0000003000007945 */ /* 0x000fe80003800200 */
[----:B------:R-:W-:Y:S05]  /*1c40*/  @P4 BRA `(.L_x_31) ;  /* 0x0000000000044947 */ /* 0x000fea0003800000 */
[----:B------:R-:W-:Y:S05]  /*1c50*/  BPT.TRAP 0x1 ;  /* 0x000000040000795c */ /* 0x000fea0000300000 */
.L_x_31:
[----:B------:R-:W-:Y:S05]  /*1c60*/  BSYNC.RECONVERGENT B0 ;  /* 0x0000000000007941 */ /* 0x000fea0003800200 */
.L_x_30:
        /* <DEDUP_REMOVED lines=10> */
[----:B------:R-:W-:Y:S01]  /*1d10*/  UIADD3 UR16, UPT, UPT, UR16, 0x4400, URZ ;  /* 0x0000440010107890 */ /* 0x000fe2000fffe0ff */
[----:B-1----:R-:W-:Y:S01]  /*1d20*/  SHF.L.U32 R2, R15, 0x1f, RZ ;  /* 0x0000001f0f027819 */ /* 0x002fe200000006ff */
[----:B------:R-:W-:Y:S02]  /*1d30*/  UIADD3.X UR31, UPT, UPT, URZ, UR23, URZ, UP1, !UPT ;  /* 0x00000017ff1f7290 */ /* 0x000fe40008ffe4ff */
[----:B------:R-:W-:Y:S01]  /*1d40*/  UIADD3.X UR29, UPT, UPT, URZ, UR23, URZ, UP0, !UPT ;  /* 0x00000017ff1d7290 */ /* 0x000fe200087fe4ff */
[----:B------:R1:W1:Y:S01]  /*1d50*/  SYNCS.PHASECHK.TRANS64.TRYWAIT P0, [UR8+0x88], R2 ;  /* 0x00008802ff0075a7 */ /* 0x0002620008001108 */
[----:B------:R-:W-:Y:S01]  /*1d60*/  ULEA UR8, UR25, UR4, 0xd ;  /* 0x0000000419087291 */ /* 0x000fe2000f8e68ff */
[----:B------:R-:W-:Y:S01]  /*1d70*/  UMOV UR26, 0x0 ;  /* 0x00000000001a7882 */ /* 0x000fe20000000000 */
[----:B------:R-:W-:-:S02]  /*1d80*/  UMOV UR27, 0x10000000 ;  /* 0x10000000001b7882 */ /* 0x000fc40000000000 */
[----:B------:R-:W-:Y:S01]  /*1d90*/  UIADD3 UR8, UPT, UPT, UR8, 0x15400, URZ ;  /* 0x0001540008087890 */ /* 0x000fe2000fffe0ff */
[----:B------:R-:W-:Y:S01]  /*1da0*/  UMOV UR19, UR35 ;  /* 0x0000002300137c82 */ /* 0x000fe20008000000 */
[----:B------:R-:W-:Y:S01]  /*1db0*/  UMOV UR20, UR36 ;  /* 0x0000002400147c82 */ /* 0x000fe20008000000 */
[----:B------:R-:W-:Y:S01]  /*1dc0*/  UMOV UR12, UR36 ;  /* 0x00000024000c7c82 */ /* 0x000fe20008000000 */
[----:B------:R-:W-:Y:S01]  /*1dd0*/  UMOV UR9, UR17 ;  /* 0x0000001100097c82 */ /* 0x000fe20008000000 */
[----:B------:R-:W-:Y:S01]  /*1de0*/  UMOV UR10, UR18 ;  /* 0x00000012000a7c82 */ /* 0x000fe20008000000 */
[----:B------:R1:W-:Y:S01]  /*1df0*/  UTMALDG.3D [UR16], [UR30], desc[UR26] ;  /* 0x00001a101e0075b4 */ /* 0x0003e20008011000 */
[----:B------:R-:W-:Y:S01]  /*1e00*/  UIADD3 UR24, UPT, UPT, UR24, 0x1, URZ ;  /* 0x0000000118187890 */ /* 0x000fe2000fffe0ff */
[----:B------:R-:W-:-:S03]  /*1e10*/  UMOV UR25, UR6 ;  /* 0x0000000600197c82 */ /* 0x000fc60008000000 */
[----:B------:R-:W-:Y:S01]  /*1e20*/  UISETP.NE.AND UP0, UPT, UR24, UR21, UPT ;  /* 0x000000151800728c */ /* 0x000fe2000bf05270 */
[----:B------:R1:W-:Y:S08]  /*1e30*/  UTMALDG.3D [UR8], [UR28], desc[UR26] ;  /* 0x00001a081c0075b4 */ /* 0x0003f00008011000 */
[----:B------:R-:W-:Y:S05]  /*1e40*/  BRA.U UP0, `(.L_x_32) ;  /* 0xfffffffd005c7547 */ /* 0x000fea000b83ffff */
.L_x_27:
[----:B-1----:R-:W-:Y:S01]  /*1e50*/  LEA R2, R14, UR4, 0x3 ;  /* 0x000000040e027c11 */ /* 0x002fe2000f8e18ff */
[----:B------:R-:W-:Y:S01]  /*1e60*/  NOP ;  /* 0x0000000000007918 */ /* 0x000fe20000000000 */
[----:B--2---:R-:W-:Y:S02]  /*1e70*/  SHF.L.U32 R3, R12, 0x1f, RZ ;  /* 0x0000001f0c037819 */ /* 0x004fe400000006ff */
[----:B------:R-:W-:Y:S02]  /*1e80*/  LEA R4, R14, UR4, 0x4 ;  /* 0x000000040e047c11 */ /* 0x000fe4000f8e20ff */
[----:B------:R-:W1:Y:S02]  /*1e90*/  SYNCS.PHASECHK.TRANS64.TRYWAIT P0, [R2+URZ+0x140], R3 ;  /* 0x00014003020075a7 */ /* 0x000e6400080011ff */
[----:B-1----:R-:W-:Y:S05]  /*1ea0*/  @!P0 BRA `(.L_x_33) ;  /* 0x0000005c00108947 */ /* 0x002fea0003800000 */
.L_x_122:
[----:B------:R-:W2:Y:S01]  /*1eb0*/  LDS.128 R4, [R4+0x1d0] ;  /* 0x0001d00004047984 */ /* 0x000ea20000000c00 */
[----:B---3--:R-:W-:Y:S01]  /*1ec0*/  ISETP.GE.AND P0, PT, R40, 0x1, PT ;  /* 0x000000012800780c */ /* 0x008fe20003f06270 */
[----:B-1----:R-:W-:Y:S01]  /*1ed0*/  VIADD R2, R2, 0x150 ;  /* 0x0000015002027836 */ /* 0x002fe20000000000 */
[----:B------:R-:W-:Y:S01]  /*1ee0*/  @!PT LDS RZ, [RZ] ;  /* 0x00000000fffff984 */ /* 0x000fe20000000800 */
[----:B------:R-:W-:Y:S01]  /*1ef0*/  @!PT LDS RZ, [RZ] ;  /* 0x00000000fffff984 */ /* 0x000fe20000000800 */
[----:B------:R-:W-:Y:S01]  /*1f00*/  @!PT LDS RZ, [RZ] ;  /* 0x00000000fffff984 */ /* 0x000fe20000000800 */
[----:B------:R-:W-:Y:S01]  /*1f10*/  @!PT LDS RZ, [RZ] ;  /* 0x00000000fffff984 */ /* 0x000fe20000000800 */
[----:B------:R1:W-:Y:S06]  /*1f20*/  MEMBAR.ALL.CTA ;  /* 0x0000000000007992 */ /* 0x0003ec0000008000 */
[----:B-1----:R-:W1:Y:S01]  /*1f30*/  FENCE.VIEW.ASYNC.S ;  /* 0x00000000000073c6 */ /* 0x002e620000000000 */
[----:B------:R-:W-:-:S04]  /*1f40*/  PRMT R2, RZ, 0x654, R2 ;  /* 0x00000654ff027816 */ /* 0x000fc80000000002 */
[----:B-1----:R1:W-:Y:S01]  /*1f50*/  SYNCS.ARRIVE.TRANS64.RED.A1T0 RZ, [R2+URZ], RZ ;  /* 0x000000ff02ff79a7 */ /* 0x0023e200081004ff */
[----:B--2---:R-:W-:-:S13]  /*1f60*/  LOP3.LUT P2, RZ, R6, 0x1, RZ, 0xc0, !PT ;  /* 0x0000000106ff7812 */ /* 0x004fda000784c0ff */
[----:B------:R-:W-:Y:S01]  /*1f70*/  @P2 SHF.R.U32.HI R3, RZ, 0x10, R5 ;  /* 0x00000010ff032819 */ /* 0x000fe20000011605 */
[----:B------:R-:W-:Y:S01]  /*1f80*/  VOTEU.ANY UP0, P2 ;  /* 0x0000000000ff7886 */ /* 0x000fe20001000100 */
[----:B------:R-:W-:Y:S02]  /*1f90*/  @P2 MOV R13, R4 ;  /* 0x00000004000d2202 */ /* 0x000fe40000000f00 */
[----:B------:R-:W-:Y:S02]  /*1fa0*/  @P2 R2UR.BROADCAST UR8, R3 ;  /* 0x00000000030822ca */ /* 0x000fe400008e0000 */
[----:B------:R-:W-:-:S11]  /*1fb0*/  @P2 LOP3.LUT R11, R5, 0xffff, RZ, 0xc0, !PT ;  /* 0x0000ffff050b2812 */ /* 0x000fd600078ec0ff */
[----:B------:R-:W-:Y:S01]  /*1fc0*/  @UP0 UMOV UR36, UR8 ;  /* 0x0000000800240c82 */ /* 0x000fe20008000000 */
[----:B-1----:R-:W-:Y:S05]  /*1fd0*/  @!P0 BRA `(.L_x_34) ;  /* 0x0000000000b88947 */ /* 0x002fea0003800000 */
[----:B------:R-:W4:Y:S01]  /*1fe0*/  LDC.64 R4, c[0x0][0xb18] ;  /* 0x0002c600ff047b82 */ /* 0x000f220000000a00 */
[----:B------:R-:W-:-:S07]  /*1ff0*/  ISETP.NE.AND P3, PT, R40, 0x1, PT ;  /* 0x000000012800780c */ /* 0x000fce0003f65270 */
[----:B------:R-:W1:Y:S08]  /*2000*/  LDC.64 R6, c[0x0][0xb10] ;  /* 0x0002c400ff067b82 */ /* 0x000e700000000a00 */
[----:B------:R-:W2:Y:S08]  /*2010*/  LDC R16, c[0x0][0xb20] ;  /* 0x0002c800ff107b82 */ /* 0x000eb00000000800 */
[----:B------:R-:W3:Y:S01]  /*2020*/  LDC R18, c[0x0][0xb0c] ;  /* 0x0002c300ff127b82 */ /* 0x000ee20000000800 */
[----:B----4-:R-:W-:Y:S01]  /*2030*/  IMAD.HI.U32 R17, R0, R5, RZ ;  /* 0x0000000500117227 */ /* 0x010fe200078e00ff */
[----:B------:R-:W-:-:S03]  /*2040*/  ISETP.NE.AND P0, PT, R4, 0x1, PT ;  /* 0x000000010400780c */ /* 0x000fc60003f05270 */
[----:B------:R-:W-:-:S03]  /*2050*/  IMAD.HI.U32 R5, R11, R5, RZ ;  /* 0x000000050b057227 */ /* 0x000fc600078e00ff */
[----:B------:R-:W4:Y:S01]  /*2060*/  LDC.64 R2, c[0x0][0xb28] ;  /* 0x0002ca00ff027b82 */ /* 0x000f220000000a00 */
[----:B-1----:R-:W-:-:S04]  /*2070*/  IMAD.HI.U32 R20, R9, R6, RZ ;  /* 0x0000000609147227 */ /* 0x002fc800078e00ff */
[----:B------:R-:W-:Y:S01]  /*2080*/  IMAD.HI.U32 R22, R13, R6, RZ ;  /* 0x000000060d167227 */ /* 0x000fe200078e00ff */
[----:B------:R-:W-:Y:S02]  /*2090*/  SHF.R.U32.HI R20, RZ, R7, R20 ;  /* 0x00000007ff147219 */ /* 0x000fe40000011614 */
[-C--:B--2---:R-:W-:Y:S02]  /*20a0*/  SHF.R.U32.HI R17, RZ, R16.reuse, R17 ;  /* 0x00000010ff117219 */ /* 0x084fe40000011611 */
[----:B------:R-:W-:Y:S02]  /*20b0*/  SHF.R.U32.HI R16, RZ, R16, R5 ;  /* 0x00000010ff107219 */ /* 0x000fe40000011605 */
[----:B------:R-:W-:Y:S02]  /*20c0*/  SEL R17, R0, R17, !P0 ;  /* 0x0000001100117207 */ /* 0x000fe40004000000 */
[----:B------:R-:W-:Y:S02]  /*20d0*/  SHF.R.U32.HI R22, RZ, R7, R22 ;  /* 0x00000007ff167219 */ /* 0x000fe40000011616 */
[----:B---3--:R-:W-:-:S02]  /*20e0*/  ISETP.NE.AND P1, PT, R18, 0x1, PT ;  /* 0x000000011200780c */ /* 0x008fc40003f25270 */
[----:B------:R-:W-:Y:S02]  /*20f0*/  SEL R5, R11, R16, !P0 ;  /* 0x000000100b057207 */ /* 0x000fe40004000000 */
[----:B------:R-:W-:Y:S02]  /*2100*/  SEL R19, R9, R20, !P1 ;  /* 0x0000001409137207 */ /* 0x000fe40004800000 */
[----:B------:R-:W-:Y:S01]  /*2110*/  SEL R7, R13, R22, !P1 ;  /* 0x000000160d077207 */ /* 0x000fe20004800000 */
[----:B----4-:R-:W-:-:S04]  /*2120*/  IMAD.HI.U32 R20, R17, R2, RZ ;  /* 0x0000000211147227 */ /* 0x010fc800078e00ff */
[----:B------:R-:W-:Y:S01]  /*2130*/  IMAD.HI.U32 R6, R19, R2, RZ ;  /* 0x0000000213067227 */ /* 0x000fe200078e00ff */
[----:B------:R-:W-:-:S04]  /*2140*/  @P3 SHF.R.U32.HI R17, RZ, R3, R20 ;  /* 0x00000003ff113219 */ /* 0x000fc80000011614 */
        /* <DEDUP_REMOVED lines=8> */
[----:B------:R-:W-:-:S04]  /*21d0*/  @!P0 IMAD.HI.U32 R16, R7, R2, RZ ;  /* 0x0000000207108227 */ /* 0x000fc800078e00ff */
[----:B------:R-:W-:Y:S01]  /*21e0*/  IMAD.MOV R2, RZ, RZ, -R6 ;  /* 0x000000ffff027224 */ /* 0x000fe200078e0a06 */
[----:B------:R-:W-:-:S03]  /*21f0*/  @!P0 SHF.R.U32.HI R16, RZ, R3, R16 ;  /* 0x00000003ff108219 */ /* 0x000fc60000011610 */
[----:B------:R-:W-:Y:S01]  /*2200*/  IMAD R2, R40, R2, R5 ;  /* 0x0000000228027224 */ /* 0x000fe200078e0205 */
[----:B------:R-:W-:Y:S02]  /*2210*/  @!P0 SEL R3, R7, R16, !P3 ;  /* 0x0000001007038207 */ /* 0x000fe40005800000 */
[----:B------:R-:W-:-:S03]  /*2220*/  IADD3 R16, PT, PT, -R5, RZ, RZ ;  /* 0x000000ff05107210 */ /* 0x000fc60007ffe1ff */
[--C-:B------:R-:W-:Y:S02]  /*2230*/  @!P0 IMAD.IADD R6, R6, 0x1, -R3.reuse ;  /* 0x0000000106068824 */ /* 0x100fe400078e0a03 */
[----:B------:R-:W-:Y:S01]  /*2240*/  @!P0 IMAD R3, R2, R19, R3 ;  /* 0x0000001302038224 */ /* 0x000fe200078e0203 */
[----:B------:R-:W-:Y:S01]  /*2250*/  IADD3 R2, PT, PT, -R7, RZ, RZ ;  /* 0x000000ff07027210 */ /* 0x000fe20007ffe1ff */
[----:B------:R-:W-:Y:S02]  /*2260*/  @!P0 IMAD R5, R40, R6, R7 ;  /* 0x0000000628058224 */ /* 0x000fe400078e0207 */
[----:B------:R-:W-:Y:S02]  /*2270*/  IMAD R11, R4, R16, R11 ;  /* 0x00000010040b7224 */ /* 0x000fe400078e020b */
[----:B------:R-:W-:Y:S02]  /*2280*/  @!P0 IMAD.MOV.U32 R7, RZ, RZ, R3 ;  /* 0x000000ffff078224 */ /* 0x000fe400078e0003 */
[----:B------:R-:W-:-:S02]  /*2290*/  IMAD R2, R18, R2, R13 ;  /* 0x0000000212027224 */ /* 0x000fc400078e020d */
[----:B------:R-:W-:Y:S02]  /*22a0*/  IMAD R11, R5, R4, R11 ;  /* 0x00000004050b7224 */ /* 0x000fe400078e020b */
[----:B------:R-:W-:Y:S02]  /*22b0*/  IMAD R13, R7, R18, R2 ;  /* 0x00000012070d7224 */ /* 0x000fe400078e0202 */
.L_x_34:
[----:B------:R-:W1:Y:S02]  /*22c0*/  LDCU UR8, c[0x0][0xb30] ;  /* 0x00016600ff0877ac */ /* 0x000e640008000800 */
[----:B-1----:R-:W-:-:S09]  /*22d0*/  UISETP.NE.AND UP0, UPT, UR8, 0x1, UPT ;  /* 0x000000010800788c */ /* 0x002fd2000bf05270 */
[----:B------:R-:W-:Y:S05]  /*22e0*/  BRA.U UP0, `(.L_x_35) ;  /* 0x0000000100407547 */ /* 0x000fea000b800000 */
[----:B------:R-:W1:Y:S08]  /*22f0*/  LDC.64 R4, c[0x0][0xb10] ;  /* 0x0002c400ff047b82 */ /* 0x000e700000000a00 */
[----:B------:R-:W2:Y:S08]  /*2300*/  LDC.64 R2, c[0x0][0xb18] ;  /* 0x0002c600ff027b82 */ /* 0x000eb00000000a00 */
[----:B------:R-:W3:Y:S08]  /*2310*/  LDC R6, c[0x0][0xb20] ;  /* 0x0002c800ff067b82 */ /* 0x000ef00000000800 */
[----:B------:R-:W4:Y:S01]  /*2320*/  LDC R16, c[0x0][0xb0c] ;  /* 0x0002c300ff107b82 */ /* 0x000f220000000800 */
[----:B-1----:R-:W-:-:S05]  /*2330*/  IMAD.HI.U32 R4, R13, R4, RZ ;  /* 0x000000040d047227 */ /* 0x002fca00078e00ff */
[----:B------:R-:W-:Y:S01]  /*2340*/  SHF.R.U32.HI R4, RZ, R5, R4 ;  /* 0x00000005ff047219 */ /* 0x000fe20000011604 */
[----:B--2---:R-:W-:Y:S01]  /*2350*/  IMAD.HI.U32 R3, R11, R3, RZ ;  /* 0x000000030b037227 */ /* 0x004fe200078e00ff */
[----:B------:R-:W-:-:S04]  /*2360*/  ISETP.NE.AND P0, PT, R2, 0x1, PT ;  /* 0x000000010200780c */ /* 0x000fc80003f05270 */
[----:B---3--:R-:W-:-:S04]  /*2370*/  SHF.R.U32.HI R6, RZ, R6, R3 ;  /* 0x00000006ff067219 */ /* 0x008fc80000011603 */
[----:B------:R-:W-:Y:S02]  /*2380*/  SEL R3, R11, R6, !P0 ;  /* 0x000000060b037207 */ /* 0x000fe40004000000 */
[----:B----4-:R-:W-:-:S04]  /*2390*/  ISETP.NE.AND P1, PT, R16, 0x1, PT ;  /* 0x000000011000780c */ /* 0x010fc80003f25270 */
[----:B------:R-:W-:-:S05]  /*23a0*/  SEL R4, R13, R4, !P1 ;  /* 0x000000040d047207 */ /* 0x000fca0004800000 */
[----:B------:R-:W-:Y:S02]  /*23b0*/  IMAD.IADD R5, R3, 0x1, -R4 ;  /* 0x0000000103057824 */ /* 0x000fe400078e0a04 */
[----:B------:R-:W-:Y:S02]  /*23c0*/  IMAD.IADD R3, R4, 0x1, -R3 ;  /* 0x0000000104037824 */ /* 0x000fe400078e0a03 */
[----:B------:R-:W-:Y:S02]  /*23d0*/  IMAD R13, R5, R16, R13 ;  /* 0x00000010050d7224 */ /* 0x000fe400078e020d */
[----:B------:R-:W-:-:S07]  /*23e0*/  IMAD R11, R3, R2, R11 ;  /* 0x00000002030b7224 */ /* 0x000fce00078e020b */
.L_x_35:
[----:B------:R-:W-:Y:S01]  /*23f0*/  VIADD R14, R14, 0x1 ;  /* 0x000000010e0e7836 */ /* 0x000fe20000000000 */
[----:B------:R-:W-:Y:S01]  /*2400*/  PLOP3.LUT P1, PT, PT, PT, PT, 0x80, 0x8 ;  /* 0x000000000008781c */ /* 0x000fe20003f2f070 */
[----:B------:R-:W-:Y:S02]  /*2410*/  IMAD.IADD R21, R13, 0x1, R96 ;  /* 0x000000010d157824 */ /* 0x000fe400078e0260 */
[----:B------:R-:W-:Y:S01]  /*2420*/  IMAD.IADD R20, R11, 0x1, R94 ;  /* 0x000000010b147824 */ /* 0x000fe200078e025e */
[----:B------:R-:W-:-:S04]  /*2430*/  ISETP.NE.AND P0, PT, R14, 0x2, PT ;  /* 0x000000020e00780c */ /* 0x000fc80003f05270 */
[----:B------:R-:W-:Y:S02]  /*2440*/  SEL R3, RZ, 0x1, P0 ;  /* 0x00000001ff037807 */ /* 0x000fe40000000000 */
[----:B------:R-:W-:Y:S02]  /*2450*/  SEL R14, R14, RZ, P0 ;  /* 0x000000ff0e0e7207 */ /* 0x000fe40000000000 */
[----:B------:R-:W-:Y:S01]  /*2460*/  LOP3.LUT R12, R12, R3, RZ, 0x3c, !PT ;  /* 0x000000030c0c7212 */ /* 0x000fe200078e3cff */
[----:B------:R-:W-:Y:S06]  /*2470*/  @P2 BRA `(.L_x_36) ;  /* 0xfffffff000982947 */ /* 0x000fec000383ffff */
[----:B------:R-:W-:Y:S01]  /*2480*/  UIADD3 UR4, UPT, UPT, UR4, 0x88, URZ ;  /* 0x0000008804047890 */ /* 0x000fe2000fffe0ff */
[----:B------:R-:W-:-:S03]  /*2490*/  SHF.L.U32 R3, R15, 0x1f, RZ ;  /* 0x0000001f0f037819 */ /* 0x000fc600000006ff */
[----:B------:R-:W-:-:S09]  /*24a0*/  ULEA UR5, UR6, UR4, 0x3 ;  /* 0x0000000406057291 */ /* 0x000fd2000f8e18ff */
[----:B------:R-:W1:Y:S02]  /*24b0*/  SYNCS.PHASECHK.TRANS64.TRYWAIT P0, [UR5], R3 ;  /* 0x00000003ff0075a7 */ /* 0x000e640008001105 */
[----:B-1----:R-:W-:Y:S05]  /*24c0*/  @!P0 BRA `(.L_x_37) ;  /* 0x00000054009c8947 */ /* 0x002fea0003800000 */
.L_x_124:
[----:B------:R-:W-:-:S04]  /*24d0*/  UIADD3 UR6, UPT, UPT, UR6, 0x1, URZ ;  /* 0x0000000106067890 */ /* 0x000fc8000fffe0ff */
[----:B------:R-:W-:-:S04]  /*24e0*/  UISETP.NE.AND UP0, UPT, UR6, 0x11, UPT ;  /* 0x000000110600788c */ /* 0x000fc8000bf05270 */
[----:B------:R-:W-:Y:S02]  /*24f0*/  USEL UR7, URZ, 0x1, UP0 ;  /* 0x00000001ff077887 */ /* 0x000fe40008000000 */
[----:B------:R-:W-:-:S04]  /*2500*/  USEL UR6, UR6, URZ, UP0 ;  /* 0x000000ff06067287 */ /* 0x000fc80008000000 */
[----:B------:R-:W-:Y:S01]  /*2510*/  ULEA UR5, UR6, UR4, 0x3 ;  /* 0x0000000406057291 */ /* 0x000fe2000f8e18ff */
[----:B------:R-:W-:-:S04]  /*2520*/  LOP3.LUT R2, R15, UR7, RZ, 0x3c, !PT ;  /* 0x000000070f027c12 */ /* 0x000fc8000f8e3cff */
[----:B-1----:R-:W-:-:S04]  /*2530*/  SHF.L.U32 R3, R2, 0x1f, RZ ;  /* 0x0000001f02037819 */ /* 0x002fc800000006ff */
[----:B------:R-:W1:Y:S02]  /*2540*/  SYNCS.PHASECHK.TRANS64.TRYWAIT P0, [UR5], R3 ;  /* 0x00000003ff0075a7 */ /* 0x000e640008001105 */
[----:B-1----:R-:W-:Y:S05]  /*2550*/  @!P0 BRA `(.L_x_38) ;  /* 0x0000005400908947 */ /* 0x002fea0003800000 */
.L_x_126:
        /* <DEDUP_REMOVED lines=9> */
.L_x_128:
        /* <DEDUP_REMOVED lines=9> */
.L_x_130:
        /* <DEDUP_REMOVED lines=9> */
.L_x_132:
        /* <DEDUP_REMOVED lines=9> */
.L_x_134:
        /* <DEDUP_REMOVED lines=9> */
.L_x_136:
        /* <DEDUP_REMOVED lines=9> */
.L_x_138:
        /* <DEDUP_REMOVED lines=9> */
.L_x_140:
        /* <DEDUP_REMOVED lines=9> */
.L_x_142:
        /* <DEDUP_REMOVED lines=9> */
.L_x_144:
        /* <DEDUP_REMOVED lines=9> */
.L_x_146:
        /* <DEDUP_REMOVED lines=9> */
.L_x_148:
        /* <DEDUP_REMOVED lines=9> */
.L_x_150:
        /* <DEDUP_REMOVED lines=9> */
.L_x_152:
        /* <DEDUP_REMOVED lines=9> */
.L_x_154:
[----:B------:R-:W-:-:S04]  /*2d40*/  UIADD3 UR6, UPT, UPT, UR6, 0x1, URZ ;  /* 0x0000000106067890 */ /* 0x000fc8000fffe0ff */
[----:B------:R-:W-:-:S04]  /*2d50*/  UISETP.NE.AND UP0, UPT, UR6, 0x11, UPT ;  /* 0x000000110600788c */ /* 0x000fc8000bf05270 */
[----:B------:R-:W-:Y:S02]  /*2d60*/  USEL UR5, URZ, 0x1, UP0 ;  /* 0x00000001ff057887 */ /* 0x000fe40008000000 */
[----:B------:R-:W-:-:S04]  /*2d70*/  USEL UR6, UR6, URZ, UP0 ;  /* 0x000000ff06067287 */ /* 0x000fc80008000000 */
[----:B------:R-:W-:Y:S01]  /*2d80*/  ULEA UR6, UR6, UR4, 0x3 ;  /* 0x0000000406067291 */ /* 0x000fe2000f8e18ff */
[----:B-1----:R-:W-:-:S04]  /*2d90*/  LOP3.LUT R3, R2, UR5, RZ, 0x3c, !PT ;  /* 0x0000000502037c12 */ /* 0x002fc8000f8e3cff */
[----:B------:R-:W-:Y:S01]  /*2da0*/  SHF.L.U32 R3, R3, 0x1f, RZ ;  /* 0x0000001f03037819 */ /* 0x000fe200000006ff */
[----:B----4-:R-:W-:-:S07]  /*2db0*/  IMAD.U32 R0, RZ, RZ, UR6 ;  /* 0x00000006ff007e24 */ /* 0x010fce000f8e00ff */
.L_x_53:
[----:B-1----:R1:W2:Y:S02]  /*2dc0*/  SYNCS.PHASECHK.TRANS64.TRYWAIT P0, [R0+URZ], R3 ;  /* 0x00000003000075a7 */ /* 0x0022a400080011ff */
[----:B--2---:R-:W-:Y:S05]  /*2dd0*/  @!P0 NANOSLEEP.SYNCS 0x989680 ;  /* 0x009896800000895d */ /* 0x004fea0003900000 */
[----:B------:R-:W2:Y:S02]  /*2de0*/  @!P0 SYNCS.PHASECHK.TRANS64 P0, [R0+URZ], R3 ;  /* 0x00000003000085a7 */ /* 0x000ea400080010ff */
[----:B--2---:R-:W-:Y:S05]  /*2df0*/  @P0 EXIT ;  /* 0x000000000000094d */ /* 0x004fea0003800000 */
[----:B------:R-:W-:Y:S05]  /*2e00*/  BRA `(.L_x_53) ;  /* 0xfffffffc00ec7947 */ /* 0x000fea000383ffff */
.L_x_18:
[----:B------:R-:W-:-:S04]  /*2e10*/  UISETP.NE.AND UP1, UPT, UR37, URZ, UPT ;  /* 0x000000ff2500728c */ /* 0x000fc8000bf25270 */
[----:B------:R-:W-:-:S09]  /*2e20*/  UISETP.NE.OR UP1, UPT, UR8, 0x1, UP1 ;  /* 0x000000010800788c */ /* 0x000fd20008f25670 */
[----:B------:R-:W-:Y:S05]  /*2e30*/  BRA.U UP1, `(.L_x_54) ;  /* 0x0000000501487547 */ /* 0x000fea000b800000 */
[----:B------:R-:W-:Y:S01]  /*2e40*/  ISETP.NE.AND P2, PT, R2, RZ, PT ;  /* 0x000000ff0200720c */ /* 0x000fe20003f45270 */
[----:B------:R-:W-:Y:S01]  /*2e50*/  IMAD.MOV.U32 R12, RZ, RZ, 0x1 ;  /* 0x00000001ff0c7424 */ /* 0x000fe200078e00ff */
[----:B------:R-:W-:Y:S02]  /*2e60*/  CS2R R10, SRZ ;  /* 0x00000000000a7805 */ /* 0x000fe4000001ff00 */
[----:B------:R-:W-:Y:S01]  /*2e70*/  CS2R R8, SRZ ;  /* 0x0000000000087805 */ /* 0x000fe2000001ff00 */
[----:B------:R-:W-:Y:S01]  /*2e80*/  UMOV UR4, 0x400 ;  /* 0x0000040000047882 */ /* 0x000fe20000000000 */
[----:B------:R-:W-:Y:S01]  /*2e90*/  UMOV UR6, URZ ;  /* 0x000000ff00067c82 */ /* 0x000fe20008000000 */
[----:B------:R-:W-:-:S12]  /*2ea0*/  ULEA UR37, UR37, UR4, 0x18 ;  /* 0x0000000425257291 */ /* 0x000fd8000f8ec0ff */
.L_x_58:
[----:B------:R-:W-:Y:S02]  /*2eb0*/  LEA R0, R8, UR37, 0x3 ;  /* 0x0000002508007c11 */ /* 0x000fe4000f8e18ff */
[----:B------:R-:W-:-:S03]  /*2ec0*/  SHF.L.U32 R5, R9, 0x1f, RZ ;  /* 0x0000001f09057819 */ /* 0x000fc600000006ff */
[----:B------:R-:W-:Y:S01]  /*2ed0*/  VIADD R4, R0, 0x1b0 ;  /* 0x000001b000047836 */ /* 0x000fe20000000000 */
[----:B------:R-:W1:Y:S02]  /*2ee0*/  SYNCS.PHASECHK.TRANS64.TRYWAIT P0, [R0+URZ+0x1a0], R5 ;  /* 0x0001a005000075a7 */ /* 0x000e6400080011ff */
[----:B-1----:R-:W-:Y:S05]  /*2ef0*/  @!P0 BRA `(.L_x_55) ;  /* 0x0000005000908947 */ /* 0x002fea0003800000 */
.L_x_155:
[----:B------:R-:W-:Y:S01]  /*2f00*/  ULEA UR5, UR6, UR37, 0x3 ;  /* 0x0000002506057291 */ /* 0x000fe2000f8e18ff */
[----:B------:R-:W-:Y:S02]  /*2f10*/  PRMT R4, RZ, 0x654, R4 ;  /* 0x00000654ff047816 */ /* 0x000fe40000000004 */
[----:B-1----:R-:W-:Y:S01]  /*2f20*/  SHF.L.U32 R5, R12, 0x1f, RZ ;  /* 0x0000001f0c057819 */ /* 0x002fe200000006ff */
[----:B------:R-:W-:Y:S01]  /*2f30*/  UIADD3 UR4, UPT, UPT, UR5, 0x140, URZ ;  /* 0x0000014005047890 */ /* 0x000fe2000fffe0ff */
[----:B------:R1:W-:Y:S05]  /*2f40*/  SYNCS.ARRIVE.TRANS64.RED.A1T0 RZ, [R4+URZ], RZ ;  /* 0x000000ff04ff79a7 */ /* 0x0003ea00081004ff */
[----:B------:R-:W-:Y:S01]  /*2f50*/  IMAD.U32 R7, RZ, RZ, UR4 ;  /* 0x00000004ff077e24 */ /* 0x000fe2000f8e00ff */
[----:B------:R-:W2:Y:S04]  /*2f60*/  SYNCS.PHASECHK.TRANS64.TRYWAIT P0, [UR5+0x150], R5 ;  /* 0x00015005ff0075a7 */ /* 0x000ea80008001105 */
[----:B------:R-:W-:Y:S01]  /*2f70*/  PRMT R6, R2, 0x654, R7 ;  /* 0x0000065402067816 */ /* 0x000fe20000000007 */
[----:B-1----:R-:W-:Y:S01]  /*2f80*/  @!P2 IMAD.MOV.U32 R4, RZ, RZ, 0x10 ;  /* 0x00000010ff04a424 */ /* 0x002fe200078e00ff */
[----:B--2---:R-:W-:Y:S06]  /*2f90*/  @!P0 BRA `(.L_x_56) ;  /* 0x00000050007c8947 */ /* 0x004fec0003800000 */
.L_x_157:
[----:B------:R-:W-:Y:S01]  /*2fa0*/  ULEA UR4, UR6, UR37, 0x4 ;  /* 0x0000002506047291 */ /* 0x000fe2000f8e20ff */
[----:B------:R-:W-:Y:S01]  /*2fb0*/  SEL R3, R6, R3, !P2 ;  /* 0x0000000306037207 */ /* 0x000fe20005000000 */
[----:B------:R-:W-:Y:S01]  /*2fc0*/  UIADD3 UR5, UPT, UPT, UR5, 0x140, URZ ;  /* 0x0000014005057890 */ /* 0x000fe2000fffe0ff */
[----:B-1----:R-:W-:Y:S01]  /*2fd0*/  LEA R0, R11, UR37, 0x3 ;  /* 0x000000250b007c11 */ /* 0x002fe2000f8e18ff */
[----:B------:R-:W-:Y:S01]  /*2fe0*/  UIADD3 UR4, UPT, UPT, UR4, 0x1d0, URZ ;  /* 0x000001d004047890 */ /* 0x000fe2000fffe0ff */
[----:B------:R-:W-:Y:S01]  /*2ff0*/  SHF.L.U32 R5, R10, 0x1f, RZ ;  /* 0x0000001f0a057819 */ /* 0x000fe200000006ff */
[----:B------:R1:W-:Y:S01]  /*3000*/  @!P2 SYNCS.ARRIVE.TRANS64.RED RZ, [R3+URZ], R4 ;  /* 0x0000000403ffa9a7 */ /* 0x0003e200080004ff */
[----:B------:R-:W-:Y:S01]  /*3010*/  UIADD3 UR6, UPT, UPT, UR6, 0x1, URZ ;  /* 0x0000000106067890 */ /* 0x000fe2000fffe0ff */
[----:B------:R-:W-:-:S03]  /*3020*/  VIADD R8, R8, 0x1 ;  /* 0x0000000108087836 */ /* 0x000fc60000000000 */
[----:B------:R-:W-:Y:S02]  /*3030*/  UISETP.NE.AND UP0, UPT, UR6, 0x2, UPT ;  /* 0x000000020600788c */ /* 0x000fe4000bf05270 */
[----:B------:R-:W-:Y:S06]  /*3040*/  UGETNEXTWORKID.BROADCAST [UR4], [UR5] ;  /* 0x00000000040073ca */ /* 0x000fec0008000100 */
[----:B------:R-:W-:Y:S01]  /*3050*/  USEL UR4, URZ, 0x1, UP0 ;  /* 0x00000001ff047887 */ /* 0x000fe20008000000 */
[----:B------:R-:W-:Y:S01]  /*3060*/  ISETP.NE.AND P0, PT, R8, 0x2, PT ;  /* 0x000000020800780c */ /* 0x000fe20003f05270 */
[----:B------:R-:W-:Y:S01]  /*3070*/  USEL UR6, UR6, URZ, UP0 ;  /* 0x000000ff06067287 */ /* 0x000fe20008000000 */
[----:B------:R-:W2:Y:S03]  /*3080*/  SYNCS.PHASECHK.TRANS64.TRYWAIT P1, [R0+URZ+0x140], R5 ;  /* 0x00014005000075a7 */ /* 0x000ea600080211ff */
[----:B------:R-:W-:Y:S01]  /*3090*/  LOP3.LUT R12, R12, UR4, RZ, 0x3c, !PT ;  /* 0x000000040c0c7c12 */ /* 0x000fe2000f8e3cff */
[----:B-12---:R-:W-:Y:S07]  /*30a0*/  @!P1 BRA `(.L_x_57) ;  /* 0x0000005000509947 */ /* 0x006fee0003800000 */
.L_x_158:
[C---:B------:R-:W-:Y:S01]  /*30b0*/  LEA R4, R11.reuse, UR37, 0x4 ;  /* 0x000000250b047c11 */ /* 0x040fe2000f8e20ff */
[----:B-1----:R-:W-:Y:S01]  /*30c0*/  VIADD R0, R0, 0x150 ;  /* 0x0000015000007836 */ /* 0x002fe20000000000 */
[----:B------:R-:W-:Y:S01]  /*30d0*/  SEL R8, R8, RZ, P0 ;  /* 0x000000ff08087207 */ /* 0x000fe20000000000 */
[----:B------:R-:W-:-:S03]  /*30e0*/  VIADD R11, R11, 0x1 ;  /* 0x000000010b0b7836 */ /* 0x000fc60000000000 */
[----:B------:R-:W1:Y:S01]  /*30f0*/  LDS.128 R4, [R4+0x1d0] ;  /* 0x0001d00004047984 */ /* 0x000e620000000c00 */
[----:B------:R-:W-:Y:S02]  /*3100*/  PRMT R0, RZ, 0x654, R0 ;  /* 0x00000654ff007816 */ /* 0x000fe40000000000 */
[C---:B------:R-:W-:Y:S01]  /*3110*/  ISETP.NE.AND P1, PT, R11.reuse, 0x2, PT ;  /* 0x000000020b00780c */ /* 0x040fe20003f25270 */
[----:B------:R-:W-:Y:S01]  /*3120*/  @!PT LDS RZ, [RZ] ;  /* 0x00000000fffff984 */ /* 0x000fe20000000800 */
[----:B------:R-:W-:Y:S01]  /*3130*/  @!PT LDS RZ, [RZ] ;  /* 0x00000000fffff984 */ /* 0x000fe20000000800 */
[----:B------:R-:W-:Y:S01]  /*3140*/  @!PT LDS RZ, [RZ] ;  /* 0x00000000fffff984 */ /* 0x000fe20000000800 */
[----:B------:R-:W-:Y:S01]  /*3150*/  @!PT LDS RZ, [RZ] ;  /* 0x00000000fffff984 */ /* 0x000fe20000000800 */
[----:B------:R2:W-:Y:S06]  /*3160*/  MEMBAR.ALL.CTA ;  /* 0x0000000000007992 */ /* 0x0005ec0000008000 */
[----:B--2---:R-:W2:Y:S01]  /*3170*/  FENCE.VIEW.ASYNC.S ;  /* 0x00000000000073c6 */ /* 0x004ea20000000000 */
[----:B------:R-:W-:Y:S01]  /*3180*/  SEL R11, R11, RZ, P1 ;  /* 0x000000ff0b0b7207 */ /* 0x000fe20000800000 */
[----:B--2---:R2:W-:Y:S01]  /*3190*/  SYNCS.ARRIVE.TRANS64.RED.A1T0 RZ, [R0+URZ], RZ ;  /* 0x000000ff00ff79a7 */ /* 0x0045e200081004ff */
[----:B-1----:R-:W-:-:S02]  /*31a0*/  LOP3.LUT P3, RZ, R6, 0x1, RZ, 0xc0, !PT ;  /* 0x0000000106ff7812 */ /* 0x002fc4000786c0ff */
[----:B------:R-:W-:-:S04]  /*31b0*/  SEL R5, RZ, 0x1, P1 ;  /* 0x00000001ff057807 */ /* 0x000fc80000800000 */
[----:B------:R-:W-:Y:S02]  /*31c0*/  LOP3.LUT R10, R10, R5, RZ, 0x3c, !PT ;  /* 0x000000050a0a7212 */ /* 0x000fe400078e3cff */
[----:B--2---:R-:W-:-:S04]  /*31d0*/  SEL R0, RZ, 0x1, P0 ;  /* 0x00000001ff007807 */ /* 0x004fc80000000000 */
[----:B------:R-:W-:Y:S01]  /*31e0*/  LOP3.LUT R9, R9, R0, RZ, 0x3c, !PT ;  /* 0x0000000009097212 */ /* 0x000fe200078e3cff */
[----:B------:R-:W-:Y:S06]  /*31f0*/  @P3 BRA `(.L_x_58) ;  /* 0xfffffffc002c3947 */ /* 0x000fec000383ffff */
[----:B------:R-:W-:Y:S01]  /*3200*/  ULEA UR5, UR6, UR37, 0x3 ;  /* 0x0000002506057291 */ /* 0x000fe2000f8e18ff */
[----:B------:R-:W-:-:S08]  /*3210*/  SHF.L.U32 R3, R12, 0x1f, RZ ;  /* 0x0000001f0c037819 */ /* 0x000fd000000006ff */
[----:B------:R-:W1:Y:S02]  /*3220*/  SYNCS.PHASECHK.TRANS64 P0, [UR5+0x150], R3 ;  /* 0x00015003ff0075a7 */ /* 0x000e640008001005 */
[----:B-1----:R-:W-:Y:S05]  /*3230*/  @P0 BRA `(.L_x_59) ;  /* 0x0000000000080947 */ /* 0x002fea0003800000 */
[----:B------:R-:W1:Y:S02]  /*3240*/  SYNCS.PHASECHK.TRANS64.TRYWAIT P0, [UR5+0x150], R3 ;  /* 0x00015003ff0075a7 */ /* 0x000e640008001105 */
[----:B-1----:R-:W-:Y:S05]  /*3250*/  @!P0 BRA `(.L_x_60) ;  /* 0x0000004c00f88947 */ /* 0x002fea0003800000 */
.L_x_59:
[----:B------:R-:W-:-:S04]  /*3260*/  UIADD3 UR4, UPT, UPT, UR6, 0x1, URZ ;  /* 0x0000000106047890 */ /* 0x000fc8000fffe0ff */
[----:B------:R-:W-:-:S04]  /*3270*/  UISETP.NE.AND UP0, UPT, UR4, 0x2, UPT ;  /* 0x000000020400788c */ /* 0x000fc8000bf05270 */
[----:B------:R-:W-:Y:S02]  /*3280*/  USEL UR7, URZ, 0x1, UP0 ;  /* 0x00000001ff077887 */ /* 0x000fe40008000000 */
[----:B------:R-:W-:-:S04]  /*3290*/  USEL UR4, UR4, URZ, UP0 ;  /* 0x000000ff04047287 */ /* 0x000fc80008000000 */
[----:B------:R-:W-:Y:S01]  /*32a0*/  ULEA UR4, UR4, UR37, 0x3 ;  /* 0x0000002504047291 */ /* 0x000fe2000f8e18ff */
[----:B-1----:R-:W-:-:S04]  /*32b0*/  LOP3.LUT R3, R12, UR7, RZ, 0x3c, !PT ;  /* 0x000000070c037c12 */ /* 0x002fc8000f8e3cff */
[----:B------:R-:W-:-:S04]  /*32c0*/  SHF.L.U32 R0, R3, 0x1f, RZ ;  /* 0x0000001f03007819 */ /* 0x000fc800000006ff */
[----:B------:R-:W1:Y:S02]  /*32d0*/  SYNCS.PHASECHK.TRANS64 P0, [UR4+0x150], R0 ;  /* 0x00015000ff0075a7 */ /* 0x000e640008001004 */
[----:B-1----:R-:W-:Y:S05]  /*32e0*/  @P0 EXIT ;  /* 0x000000000000094d */ /* 0x002fea0003800000 */
[----:B------:R-:W-:Y:S02]  /*32f0*/  SHF.L.U32 R3, R3, 0x1f, RZ ;  /* 0x0000001f03037819 */ /* 0x000fe400000006ff */
[----:B------:R-:W-:-:S07]  /*3300*/  MOV R0, UR4 ;  /* 0x0000000400007c02 */ /* 0x000fce0008000f00 */
.L_x_61:
[----:B-1----:R1:W2:Y:S02]  /*3310*/  SYNCS.PHASECHK.TRANS64.TRYWAIT P0, [R0+URZ+0x150], R3 ;  /* 0x00015003000075a7 */ /* 0x0022a400080011ff */
[----:B--2---:R-:W-:Y:S05]  /*3320*/  @!P0 NANOSLEEP.SYNCS 0x989680 ;  /* 0x009896800000895d */ /* 0x004fea0003900000 */
[----:B------:R-:W2:Y:S02]  /*3330*/  @!P0 SYNCS.PHASECHK.TRANS64 P0, [R0+URZ+0x150], R3 ;  /* 0x00015003000085a7 */ /* 0x000ea400080010ff */
[----:B--2---:R-:W-:Y:S05]  /*3340*/  @P0 EXIT ;  /* 0x000000000000094d */ /* 0x004fea0003800000 */
[----:B------:R-:W-:Y:S05]  /*3350*/  BRA `(.L_x_61) ;  /* 0xfffffffc00ec7947 */ /* 0x000fea000383ffff */
.L_x_54:
[----:B------:R-:W-:-:S09]  /*3360*/  UISETP.NE.AND UP1, UPT, UR8, URZ, UPT ;  /* 0x000000ff0800728c */ /* 0x000fd2000bf25270 */
[----:B------:R-:W-:Y:S05]  /*3370*/  BRA.U UP1, `(.L_x_62) ;  /* 0x0000000d01947547 */ /* 0x000fea000b800000 */
[----:B------:R-:W-:Y:S01]  /*3380*/  UMOV UR4, 0x40 ;  /* 0x0000004000047882 */ /* 0x000fe20000000000 */
[----:B------:R-:W-:Y:S01]  /*3390*/  NOP ;  /* 0x0000000000007918 */ /* 0x000fe20000000000 */
[----:B------:R-:W-:Y:S01]  /*33a0*/  ULEA UR4, UR37, UR4, 0x18 ;  /* 0x0000000425047291 */ /* 0x000fe2000f8ec0ff */
[----:B------:R-:W-:Y:S02]  /*33b0*/  UMOV UR5, 0x400 ;  /* 0x0000040000057882 */ /* 0x000fe40000000000 */
[----:B------:R-:W-:-:S06]  /*33c0*/  ULEA UR37, UR37, UR5, 0x18 ;  /* 0x0000000525257291 */ /* 0x000fcc000f8ec0ff */
[----:B------:R-:W1:Y:S02]  /*33d0*/  LDS.U8 R0, [UR4+0x1c] ;  /* 0x00001c04ff007984 */ /* 0x000e640008000000 */
[----:B-1----:R-:W-:-:S13]  /*33e0*/  ISETP.NE.AND P0, PT, R0, RZ, PT ;  /* 0x000000ff0000720c */ /* 0x002fda0003f05270 */
[----:B------:R-:W-:Y:S05]  /*33f0*/  @P0 BRA `(.L_x_63) ;  /* 0x0000000000580947 */ /* 0x000fea0003800000 */
[----:B------:R-:W-:-:S13]  /*3400*/  ELECT P0, URZ, PT ;  /* 0x0000000000ff782f */ /* 0x000fda0003800000 */
[----:B------:R-:W-:Y:S05]  /*3410*/  @!P0 BRA `(.L_x_64) ;  /* 0x0000000000608947 */ /* 0x000fea0003800000 */
[----:B------:R-:W-:Y:S01]  /*3420*/  UMOV UR5, 0x10 ;  /* 0x0000001000057882 */ /* 0x000fe20000000000 */
[----:B------:R-:W-:Y:S01]  /*3430*/  HFMA2 R0, -RZ, RZ, 0, 5.9604644775390625e-08 ;  /* 0x00000001ff007431 */ /* 0x000fe200000001ff */
[----:B------:R-:W-:-:S03]  /*3440*/  MOV R2, 0xffff ;  /* 0x0000ffff00027802 */ /* 0x000fc60000000f00 */
[----:B------:R-:W-:Y:S04]  /*3450*/  DEPBAR.LE SB1, 0x36 ;  /* 0x00009d800000791a */ /* 0x000fe80000000000 */
[----:B------:R-:W1:Y:S02]  /*3460*/  UTCATOMSWS.FIND_AND_SET.ALIGN UP0, UR5, UR5 ;  /* 0x00000005000575e3 */ /* 0x000e640008000800 */
[----:B-1----:R-:W-:Y:S01]  /*3470*/  MOV R3, UR5 ;  /* 0x0000000500037c02 */ /* 0x002fe20008000f00 */
[----:B------:R-:W-:Y:S06]  /*3480*/  BRA.U UP0, `(.L_x_65) ;  /* 0x0000000100187547 */ /* 0x000fec000b800000 */
.L_x_66:
[----:B------:R-:W-:Y:S05]  /*3490*/  NANOSLEEP 0x64 ;  /* 0x000000640000795d */ /* 0x000fea0003800000 */
[----:B------:R-:W-:-:S05]  /*34a0*/  UMOV UR5, 0x10 ;  /* 0x0000001000057882 */ /* 0x000fca0000000000 */
[----:B------:R-:W-:Y:S04]  /*34b0*/  DEPBAR.LE SB1, 0x36 ;  /* 0x00009d800000791a */ /* 0x000fe80000000000 */
[----:B------:R-:W1:Y:S02]  /*34c0*/  UTCATOMSWS.FIND_AND_SET.ALIGN UP0, UR5, UR5 ;  /* 0x00000005000575e3 */ /* 0x000e640008000800 */
[----:B-1----:R-:W-:Y:S01]  /*34d0*/  MOV R3, UR5 ;  /* 0x0000000500037c02 */ /* 0x002fe20008000f00 */
[----:B------:R-:W-:Y:S05]  /*34e0*/  BRA.U !UP0, `(.L_x_66) ;  /* 0xfffffffd08e87547 */ /* 0x000fea000b83ffff */
.L_x_65:
[-C--:B------:R-:W-:Y:S02]  /*34f0*/  SHF.L.U32 R2, R2, R3.reuse, RZ ;  /* 0x0000000302027219 */ /* 0x080fe400000006ff */
[----:B------:R-:W-:Y:S01]  /*3500*/  SHF.L.U32 R0, R0, R3, RZ ;  /* 0x0000000300007219 */ /* 0x000fe200000006ff */
[----:B------:R-:W-:Y:S02]  /*3510*/  IMAD.SHL.U32 R3, R3, 0x20, RZ ;  /* 0x0000002003037824 */ /* 0x000fe400078e00ff */
[----:B------:R1:W-:Y:S04]  /*3520*/  ATOMS.OR RZ, [UR4+0x14], R2 ;  /* 0x00001402ffff798c */ /* 0x0003e8000b000004 */
[----:B------:R1:W-:Y:S04]  /*3530*/  ATOMS.OR RZ, [UR4+0x18], R0 ;  /* 0x00001800ffff798c */ /* 0x0003e8000b000004 */
[----:B------:R1:W-:Y:S01]  /*3540*/  STS [UR37+0x1f0], R3 ;  /* 0x0001f003ff007988 */ /* 0x0003e20008000825 */
[----:B------:R-:W-:Y:S05]  /*3550*/  BRA `(.L_x_64) ;  /* 0x0000000000107947 */ /* 0x000fea0003800000 */
.L_x_63:
[----:B------:R-:W-:Y:S02]  /*3560*/  MOV R0, 0xffffffff ;  /* 0xffffffff00007802 */ /* 0x000fe40000000f00 */
[----:B------:R-:W-:-:S03]  /*3570*/  MOV R2, 0x35a0 ;  /* 0x000035a000027802 */ /* 0x000fc60000000f00 */
[----:B------:R1:W-:Y:S04]  /*3580*/  STS [UR37+0x1f0], R0 ;  /* 0x0001f000ff007988 */ /* 0x0003e80008000825 */
[----:B-1-3-5:R-:W-:Y:S05]  /*3590*/  CALL.REL.NOINC `($__internal_1_$__cuda_sm10x_tcgen05_guardrail_trap_phase_invalid_during_alloc) ;  /* 0x0000005000b47944 */ /* 0x02afea0003c00000 */
.L_x_64:
[----:B------:R-:W-:Y:S05]  /*35a0*/  WARPSYNC.ALL ;  /* 0x0000000000007948 */ /* 0x000fea0003800000 */
[----:B------:R-:W2:Y:S01]  /*35b0*/  S2UR UR6, SR_CgaCtaId ;  /* 0x00000000000679c3 */ /* 0x000ea20000008800 */
[----:B------:R-:W-:Y:S01]  /*35c0*/  UMOV UR4, 0x400 ;  /* 0x0000040000047882 */ /* 0x000fe20000000000 */
[----:B------:R-:W-:-:S06]  /*35d0*/  NOP ;  /* 0x0000000000007918 */ /* 0x000fcc0000000000 */
[----:B------:R-:W-:Y:S06]  /*35e0*/  BAR.ARV 0x6, 0xa0 ;  /* 0x0182800000007b1d */ /* 0x000fec0000002000 */
[----:B------:R-:W4:Y:S01]  /*35f0*/  LDCU UR7, c[0x0][0x38c] ;  /* 0x00007180ff0777ac */ /* 0x000f220008000800 */
[----:B------:R-:W-:Y:S01]  /*3600*/  IMAD.MOV.U32 R11, RZ, RZ, 0x1 ;  /* 0x00000001ff0b7424 */ /* 0x000fe200078e00ff */
[----:B------:R-:W-:Y:S01]  /*3610*/  CS2R R8, SRZ ;  /* 0x0000000000087805 */ /* 0x000fe2000001ff00 */
[----:B------:R-:W-:Y:S01]  /*3620*/  IMAD.MOV.U32 R10, RZ, RZ, RZ ;  /* 0x000000ffff0a7224 */ /* 0x000fe200078e00ff */
[----:B------:R-:W-:Y:S01]  /*3630*/  UMOV UR18, URZ ;  /* 0x000000ff00127c82 */ /* 0x000fe20008000000 */
[----:B------:R-:W-:Y:S01]  /*3640*/  UMOV UR17, URZ ;  /* 0x000000ff00117c82 */ /* 0x000fe20008000000 */
[----:B------:R-:W-:Y:S01]  /*3650*/  UMOV UR22, 0x0 ;  /* 0x0000000000167882 */ /* 0x000fe20000000000 */
[----:B------:R-:W-:Y:S01]  /*3660*/  UMOV UR23, 0x4200010 ;  /* 0x0420001000177882 */ /* 0x000fe20000000000 */
[----:B------:R-:W-:Y:S01]  /*3670*/  UMOV UR20, 0x0 ;  /* 0x0000000000147882 */ /* 0x000fe20000000000 */
[----:B------:R-:W-:Y:S01]  /*3680*/  UMOV UR21, 0x4200010 ;  /* 0x0420001000157882 */ /* 0x000fe20000000000 */
[----:B--2---:R-:W-:Y:S01]  /*3690*/  ULEA UR6, UR6, UR4, 0x18 ;  /* 0x0000000406067291 */ /* 0x004fe2000f8ec0ff */
[----:B------:R-:W2:Y:S03]  /*36a0*/  LDCU UR4, c[0x0][0x38c] ;  /* 0x00007180ff0477ac */ /* 0x000ea60008000800 */
[----:B------:R-:W-:-:S02]  /*36b0*/  UIADD3 UR11, UPT, UPT, UR6, 0x4400, URZ ;  /* 0x00004400060b7890 */ /* 0x000fc4000fffe0ff */
[----:B----4-:R-:W-:-:S03]  /*36c0*/  UIADD3 UR7, UPT, UPT, UR7, 0x3f, URZ ;  /* 0x0000003f07077890 */ /* 0x010fc6000fffe0ff */
[----:B-1----:R-:W1:Y:S01]  /*36d0*/  LDS R0, [UR6+0x1f0] ;  /* 0x0001f006ff007984 */ /* 0x002e620008000800 */
[----:B------:R-:W-:Y:S02]  /*36e0*/  UIADD3 UR12, UPT, UPT, UR6, 0x15400, URZ ;  /* 0x00015400060c7890 */ /* 0x000fe4000fffe0ff */
[----:B------:R-:W-:Y:S02]  /*36f0*/  USHF.R.S32.HI UR5, URZ, 0x1f, UR7 ;  /* 0x0000001fff057899 */ /* 0x000fe40008011407 */
[----:B------:R-:W-:Y:S02]  /*3700*/  USHF.R.U32.HI UR11, URZ, 0x4, UR11 ;  /* 0x00000004ff0b7899 */ /* 0x000fe4000801160b */
[----:B------:R-:W-:Y:S02]  /*3710*/  ULEA.HI UR5, UR5, UR7, URZ, 0x6 ;  /* 0x0000000705057291 */ /* 0x000fe4000f8f30ff */
[----:B------:R-:W-:Y:S02]  /*3720*/  USHF.R.U32.HI UR12, URZ, 0x4, UR12 ;  /* 0x00000004ff0c7899 */ /* 0x000fe4000801160c */
[----:B------:R-:W-:-:S02]  /*3730*/  USHF.R.S32.HI UR5, URZ, 0x6, UR5 ;  /* 0x00000006ff057899 */ /* 0x000fc40008011405 */
[----:B------:R-:W-:Y:S02]  /*3740*/  ULOP3.LUT UR11, UR11, 0x3fff, URZ, 0xc0, !UPT ;  /* 0x00003fff0b0b7892 */ /* 0x000fe4000f8ec0ff */
[----:B------:R-:W-:Y:S02]  /*3750*/  UISETP.LT.AND UP0, UPT, UR5, 0x1, UPT ;  /* 0x000000010500788c */ /* 0x000fe4000bf01270 */
[----:B------:R-:W-:Y:S02]  /*3760*/  ULOP3.LUT UR12, UR12, 0x3fff, URZ, 0xc0, !UPT ;  /* 0x00003fff0c0c7892 */ /* 0x000fe4000f8ec0ff */
[----:B------:R-:W-:Y:S02]  /*3770*/  USEL UR10, UR5, 0x1, !UP0 ;  /* 0x00000001050a7887 */ /* 0x000fe4000c000000 */
[----:B------:R-:W-:Y:S02]  /*3780*/  ULOP3.LUT UR11, UR11, 0x10000, URZ, 0xfc, !UPT ;  /* 0x000100000b0b7892 */ /* 0x000fe4000f8efcff */
[----:B------:R-:W-:-:S02]  /*3790*/  ULOP3.LUT UR12, UR12, 0x10000, URZ, 0xfc, !UPT ;  /* 0x000100000c0c7892 */ /* 0x000fc4000f8efcff */
[----:B------:R-:W-:Y:S02]  /*37a0*/  UIADD3 UR10, UPT, UPT, -UR10, URZ, URZ ;  /* 0x000000ff0a0a7290 */ /* 0x000fe4000fffe1ff */
[----:B--2---:R-:W-:Y:S01]  /*37b0*/  UISETP.GE.AND UP3, UPT, UR4, 0x1, UPT ;  /* 0x000000010400788c */ /* 0x004fe2000bf66270 */
[----:B-1----:R-:W-:-:S15]  /*37c0*/  R2UR UR19, R0 ;  /* 0x00000000001372ca */ /* 0x002fde00000e0000 */
.L_x_73:
[----:B------:R-:W-:Y:S02]  /*37d0*/  LEA R0, R10, UR6, 0x3 ;  /* 0x000000060a007c11 */ /* 0x000fe4000f8e18ff */
[----:B------:R-:W-:Y:S02]  /*37e0*/  SHF.L.U32 R5, R9, 0x1f, RZ ;  /* 0x0000001f09057819 */ /* 0x000fe400000006ff */
[----:B------:R-:W-:Y:S01]  /*37f0*/  PLOP3.LUT P0, PT, PT, PT, UP3, 0x80, 0x8 ;  /* 0x000000000008781c */ /* 0x000fe20003f0f038 */
[----:B------:R-:W-:Y:S01]  /*3800*/  VIADD R3, R0, 0x150 ;  /* 0x0000015000037836 */ /* 0x000fe20000000000 */
[----:B-1----:R-:W1:Y:S02]  /*3810*/  SYNCS.PHASECHK.TRANS64.TRYWAIT P1, [R0+URZ+0x140], R5 ;  /* 0x00014005000075a7 */ /* 0x002e6400080211ff */
[----:B-1--4-:R-:W-:Y:S09]  /*3820*/  @!P1 BRA `(.L_x_67) ;  /* 0x00000048009c9947 */ /* 0x012ff20003800000 */
.L_x_160:
[----:B------:R-:W-:Y:S01]  /*3830*/  LEA R4, R10, UR6, 0x4 ;  /* 0x000000060a047c11 */ /* 0x000fe2000f8e20ff */
[----:B------:R-:W-:Y:S01]  /*3840*/  @UP3 ULEA UR4, UR17, UR6, 0x3 ;  /* 0x0000000611043291 */ /* 0x000fe2000f8e18ff */
[----:B------:R-:W-:Y:S01]  /*3850*/  PLOP3.LUT P2, PT, PT, PT, PT, 0x80, 0x8 ;  /* 0x000000000008781c */ /* 0x000fe20003f4f070 */
[----:B------:R-:W-:Y:S01]  /*3860*/  ULEA UR8, UR18, UR6, 0x3 ;  /* 0x0000000612087291 */ /* 0x000fe2000f8e18ff */
[----:B------:R-:W-:Y:S02]  /*3870*/  PRMT R3, RZ, 0x654, R3 ;  /* 0x00000654ff037816 */ /* 0x000fe40000000003 */
[----:B-1----:R-:W1:Y:S01]  /*3880*/  LDS.128 R4, [R4+0x1d0] ;  /* 0x0001d00004047984 */ /* 0x002e620000000c00 */
[----:B------:R-:W-:Y:S02]  /*3890*/  @P0 SHF.L.U32 R2, R8, 0x1f, RZ ;  /* 0x0000001f08020819 */ /* 0x000fe400000006ff */
[----:B------:R-:W-:Y:S01]  /*38a0*/  SHF.L.U32 R0, R11, 0x1f, RZ ;  /* 0x0000001f0b007819 */ /* 0x000fe200000006ff */
[----:B------:R-:W-:Y:S01]  /*38b0*/  @!PT LDS RZ, [RZ] ;  /* 0x00000000fffff984 */ /* 0x000fe20000000800 */
[----:B------:R-:W-:Y:S01]  /*38c0*/  @!PT LDS RZ, [RZ] ;  /* 0x00000000fffff984 */ /* 0x000fe20000000800 */
[----:B------:R-:W-:Y:S01]  /*38d0*/  @!PT LDS RZ, [RZ] ;  /* 0x00000000fffff984 */ /* 0x000fe20000000800 */
[----:B------:R-:W-:Y:S01]  /*38e0*/  @!PT LDS RZ, [RZ] ;  /* 0x00000000fffff984 */ /* 0x000fe20000000800 */
[----:B------:R2:W-:Y:S06]  /*38f0*/  MEMBAR.ALL.CTA ;  /* 0x0000000000007992 */ /* 0x0005ec0000008000 */
[----:B--2---:R-:W2:Y:S02]  /*3900*/  FENCE.VIEW.ASYNC.S ;  /* 0x00000000000073c6 */ /* 0x004ea40000000000 */
[----:B--2---:R2:W-:Y:S01]  /*3910*/  SYNCS.ARRIVE.TRANS64.RED.A1T0 RZ, [R3+URZ], RZ ;  /* 0x000000ff03ff79a7 */ /* 0x0045e200081004ff */
[----:B------:R2:W4:Y:S01]  /*3920*/  @P0 SYNCS.PHASECHK.TRANS64.TRYWAIT P2, [UR4], R2 ;  /* 0x00000002ff0005a7 */ /* 0x0005220008041104 */
[----:B------:R-:W-:Y:S01]  /*3930*/  ULEA.HI UR4, UR18, UR18, URZ, 0x1 ;  /* 0x0000001212047291 */ /* 0x000fe2000f8f08ff */
[----:B-1----:R-:W-:-:S03]  /*3940*/  LOP3.LUT P1, RZ, R6, 0x1, RZ, 0xc0, !PT ;  /* 0x0000000106ff7812 */ /* 0x002fc6000782c0ff */
[----:B------:R-:W-:Y:S02]  /*3950*/  USHF.L.U32 UR9, UR4, 0x6, URZ ;  /* 0x0000000604097899 */ /* 0x000fe400080006ff */
[----:B------:R-:W-:Y:S02]  /*3960*/  ULOP3.LUT UR4, UR4, 0xffe, URZ, 0xc0, !UPT ;  /* 0x00000ffe04047892 */ /* 0x000fe4000f8ec0ff */
[----:B------:R-:W-:Y:S02]  /*3970*/  ULOP3.LUT UR9, UR9, 0xffffff80, URZ, 0xc0, !UPT ;  /* 0xffffff8009097892 */ /* 0x000fe4000f8ec0ff */
[----:B------:R-:W-:Y:S02]  /*3980*/  UIADD3 UR4, UPT, UPT, -UR4, UR18, URZ ;  /* 0x0000001204047290 */ /* 0x000fe4000fffe1ff */
[----:B------:R-:W-:Y:S01]  /*3990*/  UIADD3 UR9, UPT, UPT, UR19, UR9, URZ ;  /* 0x0000000913097290 */ /* 0x000fe2000fffe0ff */
[----:B------:R-:W1:Y:S03]  /*39a0*/  SYNCS.PHASECHK.TRANS64.TRYWAIT P0, [UR8+0x180], R0 ;  /* 0x00018000ff0075a7 */ /* 0x000e660008001108 */
[----:B------:R-:W-:Y:S01]  /*39b0*/  ULEA UR9, UR4, UR9, 0x14 ;  /* 0x0000000904097291 */ /* 0x000fe2000f8ea0ff */
[----:B-12-4-:R-:W-:Y:S11]  /*39c0*/  @!P0 BRA `(.L_x_68) ;  /* 0x0000004800488947 */ /* 0x016ff60003800000 */
.L_x_162:
[----:B------:R-:W-:Y:S01]  /*39d0*/  IADD3 R10, PT, PT, R10, 0x1, RZ ;  /* 0x000000010a0a7810 */ /* 0x000fe20007ffe0ff */
[----:B------:R-:W-:Y:S06]  /*39e0*/  BRA.U !UP3, `(.L_x_69) ;  /* 0x000000010b987547 */ /* 0x000fec000b800000 */
[----:B------:R-:W-:Y:S01]  /*39f0*/  UPLOP3.LUT UP4, UPT, UPT, UPT, UPT, 0x40, 0x4 ;  /* 0x000000000004789c */ /* 0x000fe20003f8e870 */
[----:B------:R-:W-:Y:S01]  /*3a00*/  UMOV UR16, UR10 ;  /* 0x0000000a00107c82 */ /* 0x000fe20008000000 */
[----:B------:R-:W-:Y:S01]  /*3a10*/  UMOV UR15, UR5 ;  /* 0x00000005000f7c82 */ /* 0x000fe20008000000 */
[----:B------:R-:W-:-:S08]  /*3a20*/  UMOV UR14, UR17 ;  /* 0x00000011000e7c82 */ /* 0x000fd00008000000 */
.L_x_72:
[----:B------:R-:W-:Y:S02]  /*3a30*/  UIADD3 UR16, UPT, UPT, UR16, 0x1, URZ ;  /* 0x0000000110107890 */ /* 0x000fe4000fffe0ff */
[----:B--2---:R-:W-:Y:S02]  /*3a40*/  ULEA UR7, UR14, UR6, 0x3 ;  /* 0x000000060e077291 */ /* 0x004fe4000f8e18ff */
[----:B------:R-:W-:Y:S01]  /*3a50*/  UISETP.NE.AND UP0, UPT, UR16, URZ, UPT ;  /* 0x000000ff1000728c */ /* 0x000fe2000bf05270 */
[----:B----4-:R-:W-:Y:S10]  /*3a60*/  @P2 BRA `(.L_x_70) ;  /* 0x00000000000c2947 */ /* 0x010ff40003800000 */
[----:B-1----:R-:W-:Y:S04]  /*3a70*/  SHF.L.U32 R3, R8, 0x1f, RZ ;  /* 0x0000001f08037819 */ /* 0x002fe800000006ff */
[----:B------:R-:W1:Y:S02]  /*3a80*/  SYNCS.PHASECHK.TRANS64.TRYWAIT P0, [UR7], R3 ;  /* 0x00000003ff0075a7 */ /* 0x000e640008001107 */
[----:B-1----:R-:W-:Y:S05]  /*3a90*/  @!P0 BRA `(.L_x_71) ;  /* 0x00000048002c8947 */ /* 0x002fea0003800000 */
.L_x_70:
[----:B------:R-:W-:Y:S01]  /*3aa0*/  UISETP.NE.AND UP1, UPT, UR15, 0x1, UPT ;  /* 0x000000010f00788c */ /* 0x000fe2000bf25270 */
[----:B------:R-:W-:Y:S01]  /*3ab0*/  PLOP3.LUT P2, PT, PT, PT, PT, 0x80, 0x8 ;  /* 0x000000000008781c */ /* 0x000fe20003f4f070 */
[----:B------:R-:W-:Y:S02]  /*3ac0*/  UIADD3 UR17, UPT, UPT, UR14, 0x1, URZ ;  /* 0x000000010e117890 */ /* 0x000fe4000fffe0ff */
[----:B------:R-:W-:Y:S02]  /*3ad0*/  ULEA UR24, UR14, UR12, 0x9 ;  /* 0x0000000c0e187291 */ /* 0x000fe4000f8e48ff */
[----:B------:R-:W-:Y:S01]  /*3ae0*/  UISETP.NE.AND UP2, UPT, UR17, 0x11, UPT ;  /* 0x000000111100788c */ /* 0x000fe2000bf45270 */
[----:B------:R-:W-:Y:S01]  /*3af0*/  PLOP3.LUT P0, PT, PT, PT, UP1, 0x80, 0x8 ;  /* 0x000000000008781c */ /* 0x000fe20003f0f018 */
[----:B------:R-:W-:Y:S02]  /*3b00*/  ULEA UR26, UR14, UR11, 0x8 ;  /* 0x0000000b0e1a7291 */ /* 0x000fe4000f8e40ff */
[----:B------:R-:W-:Y:S02]  /*3b10*/  USEL UR13, URZ, 0x1, UP2 ;  /* 0x00000001ff0d7887 */ /* 0x000fe40009000000 */
[----:B------:R-:W-:Y:S02]  /*3b20*/  USEL UR17, UR17, URZ, UP2 ;  /* 0x000000ff11117287 */ /* 0x000fe40009000000 */
[----:B------:R-:W-:Y:S02]  /*3b30*/  UIADD3 UR30, UPT, UPT, UR24, 0x2, URZ ;  /* 0x00000002181e7890 */ /* 0x000fe4000fffe0ff */
[----:B------:R-:W-:Y:S01]  /*3b40*/  @UP1 ULEA UR4, UR17, UR6, 0x3 ;  /* 0x0000000611041291 */ /* 0x000fe2000f8e18ff */
[----:B------:R-:W-:Y:S01]  /*3b50*/  LOP3.LUT R8, R8, UR13, RZ, 0x3c, !PT ;  /* 0x0000000d08087c12 */ /* 0x000fe2000f8e3cff */
[----:B------:R-:W-:Y:S02]  /*3b60*/  UIADD3 UR28, UPT, UPT, UR26, 0x2, URZ ;  /* 0x000000021a1c7890 */ /* 0x000fe4000fffe0ff */
[----:B------:R-:W-:Y:S01]  /*3b70*/  UIADD3 UR7, UPT, UPT, UR7, 0x88, URZ ;  /* 0x0000008807077890 */ /* 0x000fe2000fffe0ff */
[----:B-1----:R-:W-:Y:S01]  /*3b80*/  @P0 SHF.L.U32 R0, R8, 0x1f, RZ ;  /* 0x0000001f08000819 */ /* 0x002fe200000006ff */
[----:B------:R-:W-:Y:S01]  /*3b90*/  UMOV UR25, 0x80004020 ;  /* 0x8000402000197882 */ /* 0x000fe20000000000 */
[----:B------:R-:W-:Y:S01]  /*3ba0*/  UMOV UR27, 0x80004020 ;  /* 0x80004020001b7882 */ /* 0x000fe20000000000 */
[----:B------:R-:W-:Y:S01]  /*3bb0*/  UMOV UR31, 0x80004020 ;  /* 0x80004020001f7882 */ /* 0x000fe20000000000 */
[----:B------:R2:W4:Y:S01]  /*3bc0*/  @P0 SYNCS.PHASECHK.TRANS64.TRYWAIT P2, [UR4], R0 ;  /* 0x00000000ff0005a7 */ /* 0x0005220008041104 */
[----:B------:R-:W-:Y:S01]  /*3bd0*/  UIADD3 UR15, UPT, UPT, UR15, -0x1, URZ ;  /* 0xffffffff0f0f7890 */ /* 0x000fe2000fffe0ff */
[----:B------:R2:W-:Y:S01]  /*3be0*/  UTCQMMA gdesc[UR26], gdesc[UR24], tmem[UR9], tmem[UR22], idesc[UR23], UP4 ;  /* 0x00ff16181a0075ea */ /* 0x0005e2000a000309 */
[----:B------:R-:W-:Y:S01]  /*3bf0*/  UPLOP3.LUT UP4, UPT, UPT, UPT, UPT, 0x80, 0x8 ;  /* 0x000000000008789c */ /* 0x000fe20003f8f070 */
[----:B------:R-:W-:Y:S01]  /*3c00*/  UMOV UR29, 0x80004020 ;  /* 0x80004020001d7882 */ /* 0x000fe20000000000 */
[----:B------:R-:W-:Y:S01]  /*3c10*/  UMOV UR14, UR17 ;  /* 0x00000011000e7c82 */ /* 0x000fe20008000000 */
[----:B------:R2:W-:Y:S01]  /*3c20*/  UTCQMMA gdesc[UR28], gdesc[UR30], tmem[UR9], tmem[UR20], idesc[UR21], UPT ;  /* 0x00ff141e1c0075ea */ /* 0x0005e2000b800309 */
[----:B------:R2:W-:Y:S01]  /*3c30*/  UTCBAR [UR7], URZ ;  /* 0x000000ff070073e9 */ /* 0x0005e200080000ff */
[----:B------:R-:W-:Y:S06]  /*3c40*/  BRA.U UP0, `(.L_x_72) ;  /* 0xfffffffd00787547 */ /* 0x000fec000b83ffff */
.L_x_69:
[----:B------:R-:W-:Y:S01]  /*3c50*/  UIADD3 UR18, UPT, UPT, UR18, 0x1, URZ ;  /* 0x0000000112127890 */ /* 0x000fe2000fffe0ff */
[C---:B------:R-:W-:Y:S01]  /*3c60*/  ISETP.NE.AND P0, PT, R10.reuse, 0x2, PT ;  /* 0x000000020a00780c */ /* 0x040fe20003f05270 */
[----:B------:R-:W-:Y:S02]  /*3c70*/  UIADD3 UR8, UPT, UPT, UR8, 0x160, URZ ;  /* 0x0000016008087890 */ /* 0x000fe4000fffe0ff */
[----:B------:R-:W-:Y:S01]  /*3c80*/  UISETP.NE.AND UP0, UPT, UR18, 0x4, UPT ;  /* 0x000000041200788c */ /* 0x000fe2000bf05270 */
[----:B-12---:R-:W-:Y:S02]  /*3c90*/  SEL R0, RZ, 0x1, P0 ;  /* 0x00000001ff007807 */ /* 0x006fe40000000000 */
[----:B------:R-:W-:Y:S01]  /*3ca0*/  SEL R10, R10, RZ, P0 ;  /* 0x000000ff0a0a7207 */ /* 0x000fe20000000000 */
[----:B------:R-:W-:Y:S01]  /*3cb0*/  USEL UR4, URZ, 0x1, UP0 ;  /* 0x00000001ff047887 */ /* 0x000fe20008000000 */
[----:B------:R-:W-:Y:S01]  /*3cc0*/  LOP3.LUT R9, R9, R0, RZ, 0x3c, !PT ;  /* 0x0000000009097212 */ /* 0x000fe200078e3cff */
[----:B------:R-:W-:Y:S01]  /*3cd0*/  USEL UR18, UR18, URZ, UP0 ;  /* 0x000000ff12127287 */ /* 0x000fe20008000000 */
[----:B------:R1:W-:Y:S03]  /*3ce0*/  UTCBAR [UR8], URZ ;  /* 0x000000ff080073e9 */ /* 0x0003e600080000ff */
[----:B------:R-:W-:Y:S01]  /*3cf0*/  LOP3.LUT R11, R11, UR4, RZ, 0x3c, !PT ;  /* 0x000000040b0b7c12 */ /* 0x000fe2000f8e3cff */
[----:B------:R-:W-:Y:S07]  /*3d00*/  @P1 BRA `(.L_x_73) ;  /* 0xfffffff800b01947 */ /* 0x000fee000383ffff */
[----:B------:R-:W2:Y:S01]  /*3d10*/  S2UR UR4, SR_CgaCtaId ;  /* 0x00000000000479c3 */ /* 0x000ea20000008800 */
[----:B------:R-:W-:Y:S01]  /*3d20*/  ELECT P0, URZ, PT ;  /* 0x0000000000ff782f */ /* 0x000fe20003800000 */
[----:B------:R-:W-:Y:S01]  /*3d30*/  IMAD.MOV.U32 R0, RZ, RZ, 0x1 ;  /* 0x00000001ff007424 */ /* 0x000fe200078e00ff */
[----:B------:R-:W-:Y:S01]  /*3d40*/  UIADD3 UR6, UPT, UPT, UR6, 0x180, URZ ;  /* 0x0000018006067890 */ /* 0x000fe2000fffe0ff */
[----:B------:R-:W-:Y:S01]  /*3d50*/  SHF.L.U32 R3, R11, 0x1f, RZ ;  /* 0x0000001f0b037819 */ /* 0x000fe200000006ff */
[----:B------:R-:W-:-:S03]  /*3d60*/  UMOV UR5, 0x40 ;  /* 0x0000004000057882 */ /* 0x000fc60000000000 */
[----:B------:R-:W-:Y:S01]  /*3d70*/  UVIRTCOUNT.DEALLOC.SMPOOL 0x80 ;  /* 0x000000800000784c */ /* 0x000fe20000000000 */
[----:B--2---:R-:W-:Y:S02]  /*3d80*/  ULEA UR4, UR4, UR5, 0x18 ;  /* 0x0000000504047291 */ /* 0x004fe4000f8ec0ff */
[----:B------:R-:W-:-:S07]  /*3d90*/  ULEA UR5, UR18, UR6, 0x3 ;  /* 0x0000000612057291 */ /* 0x000fce000f8e18ff */
[----:B------:R2:W-:Y:S02]  /*3da0*/  @P0 STS.U8 [UR4+0x1c], R0 ;  /* 0x00001c00ff000988 */ /* 0x0005e40008000004 */
[----:B------:R-:W3:Y:S02]  /*3db0*/  SYNCS.PHASECHK.TRANS64.TRYWAIT P0, [UR5], R3 ;  /* 0x00000003ff0075a7 */ /* 0x000ee40008001105 */
[----:B--23--:R-:W-:Y:S05]  /*3dc0*/  @!P0 BRA `(.L_x_74) ;  /* 0x0000004400788947 */ /* 0x00cfea0003800000 */
.L_x_165:
[----:B------:R-:W-:-:S04]  /*3dd0*/  UIADD3 UR7, UPT, UPT, UR18, 0x1, URZ ;  /* 0x0000000112077890 */ /* 0x000fc8000fffe0ff */
[----:B------:R-:W-:-:S04]  /*3de0*/  UISETP.NE.AND UP0, UPT, UR7, 0x4, UPT ;  /* 0x000000040700788c */ /* 0x000fc8000bf05270 */
[----:B-1----:R-:W-:Y:S02]  /*3df0*/  USEL UR8, URZ, 0x1, UP0 ;  /* 0x00000001ff087887 */ /* 0x002fe40008000000 */
[----:B------:R-:W-:-:S04]  /*3e00*/  USEL UR7, UR7, URZ, UP0 ;  /* 0x000000ff07077287 */ /* 0x000fc80008000000 */
[----:B------:R-:W-:Y:S01]  /*3e10*/  ULEA UR5, UR7, UR6, 0x3 ;  /* 0x0000000607057291 */ /* 0x000fe2000f8e18ff */
[----:B------:R-:W-:-:S04]  /*3e20*/  LOP3.LUT R2, R11, UR8, RZ, 0x3c, !PT ;  /* 0x000000080b027c12 */ /* 0x000fc8000f8e3cff */
[----:B--2---:R-:W-:-:S04]  /*3e30*/  SHF.L.U32 R3, R2, 0x1f, RZ ;  /* 0x0000001f02037819 */ /* 0x004fc800000006ff */
[----:B------:R-:W1:Y:S02]  /*3e40*/  SYNCS.PHASECHK.TRANS64.TRYWAIT P0, [UR5], R3 ;  /* 0x00000003ff0075a7 */ /* 0x000e640008001105 */
[----:B-1----:R-:W-:Y:S05]  /*3e50*/  @!P0 BRA `(.L_x_75) ;  /* 0x00000044006c8947 */ /* 0x002fea0003800000 */
.L_x_167:
        /* <DEDUP_REMOVED lines=9> */
.L_x_169:
[----:B------:R-:W-:-:S04]  /*3ef0*/  UIADD3 UR7, UPT, UPT, UR7, 0x1, URZ ;  /* 0x0000000107077890 */ /* 0x000fc8000fffe0ff */
[----:B------:R-:W-:-:S04]  /*3f00*/  UISETP.NE.AND UP0, UPT, UR7, 0x4, UPT ;  /* 0x000000040700788c */ /* 0x000fc8000bf05270 */
[----:B------:R-:W-:Y:S02]  /*3f10*/  USEL UR5, URZ, 0x1, UP0 ;  /* 0x00000001ff057887 */ /* 0x000fe40008000000 */
[----:B------:R-:W-:-:S04]  /*3f20*/  USEL UR7, UR7, URZ, UP0 ;  /* 0x000000ff07077287 */ /* 0x000fc80008000000 */
[----:B------:R-:W-:Y:S01]  /*3f30*/  ULEA UR7, UR7, UR6, 0x3 ;  /* 0x0000000607077291 */ /* 0x000fe2000f8e18ff */
[----:B-1----:R-:W-:-:S04]  /*3f40*/  LOP3.LUT R3, R2, UR5, RZ, 0x3c, !PT ;  /* 0x0000000502037c12 */ /* 0x002fc8000f8e3cff */
[----:B------:R-:W-:-:S04]  /*3f50*/  SHF.L.U32 R3, R3, 0x1f, RZ ;  /* 0x0000001f03037819 */ /* 0x000fc800000006ff */
[----:B------:R-:W1:Y:S02]  /*3f60*/  SYNCS.PHASECHK.TRANS64.TRYWAIT P0, [UR7], R3 ;  /* 0x00000003ff0075a7 */ /* 0x000e640008001107 */
[----:B-1----:R-:W-:Y:S05]  /*3f70*/  @!P0 BRA `(.L_x_77) ;  /* 0x0000004400548947 */ /* 0x002fea0003800000 */
.L_x_171:
[----:B------:R-:W-:Y:S01]  /*3f80*/  NOP ;  /* 0x0000000000007918 */ /* 0x000fe20000000000 */
[----:B-1----:R-:W1:Y:S01]  /*3f90*/  LDS R0, [UR4+0x14] ;  /* 0x00001404ff007984 */ /* 0x002e620008000800 */
[----:B------:R-:W-:Y:S01]  /*3fa0*/  ULOP3.LUT UR6, UR19, 0xffff, URZ, 0xc0, !UPT ;  /* 0x0000ffff13067892 */ /* 0x000fe2000f8ec0ff */
[----:B------:R-:W-:Y:S01]  /*3fb0*/  UMOV UR8, 0xffff ;  /* 0x0000ffff00087882 */ /* 0x000fe20000000000 */
[----:B------:R-:W-:Y:S02]  /*3fc0*/  UMOV UR5, 0x1 ;  /* 0x0000000100057882 */ /* 0x000fe40000000000 */
[----:B------:R-:W-:-:S04]  /*3fd0*/  USHF.R.U32.HI UR6, URZ, 0x5, UR6 ;  /* 0x00000005ff067899 */ /* 0x000fc80008011606 */
[----:B------:R-:W-:Y:S02]  /*3fe0*/  USHF.L.U32 UR8, UR8, UR6, URZ ;  /* 0x0000000608087299 */ /* 0x000fe400080006ff */
[----:B------:R-:W-:-:S04]  /*3ff0*/  USHF.L.U32 UR5, UR5, UR6, URZ ;  /* 0x0000000605057299 */ /* 0x000fc800080006ff */
[----:B-1----:R-:W-:-:S04]  /*4000*/  LOP3.LUT R0, R0, UR8, RZ, 0xc0, !PT ;  /* 0x0000000800007c12 */ /* 0x002fc8000f8ec0ff */
[----:B------:R-:W-:-:S13]  /*4010*/  ISETP.NE.AND P0, PT, R0, UR8, PT ;  /* 0x0000000800007c0c */ /* 0x000fda000bf05270 */
[----:B------:R-:W-:Y:S05]  /*4020*/  @P0 BRA `(.L_x_78) ;  /* 0x0000000000580947 */ /* 0x000fea0003800000 */
[----:B------:R-:W1:Y:S02]  /*4030*/  LDS R0, [UR4+0x18] ;  /* 0x00001804ff007984 */ /* 0x000e640008000800 */
[----:B-1----:R-:W-:-:S04]  /*4040*/  LOP3.LUT R0, R0, UR5, RZ, 0xc0, !PT ;  /* 0x0000000500007c12 */ /* 0x002fc8000f8ec0ff */
[----:B------:R-:W-:-:S13]  /*4050*/  ISETP.NE.AND P0, PT, R0, UR5, PT ;  /* 0x0000000500007c0c */ /* 0x000fda000bf05270 */
[----:B------:R-:W-:Y:S05]  /*4060*/  @P0 BRA `(.L_x_79) ;  /* 0x00000000003c0947 */ /* 0x000fea0003800000 */
[----:B------:R-:W1:Y:S01]  /*4070*/  S2R R2, SR_LANEID ;  /* 0x0000000000027919 */ /* 0x000e620000000000 */
[----:B------:R-:W-:Y:S01]  /*4080*/  ULOP3.LUT UR8, URZ, UR8, URZ, 0x33, !UPT ;  /* 0x00000008ff087292 */ /* 0x000fe2000f8e33ff */
[----:B------:R-:W-:Y:S01]  /*4090*/  LOP3.LUT R4, RZ, UR5, RZ, 0x33, !PT ;  /* 0x00000005ff047c12 */ /* 0x000fe2000f8e33ff */
[----:B------:R-:W-:Y:S02]  /*40a0*/  VOTEU.ANY UR7, UPT, PT ;  /* 0x0000000000077886 */ /* 0x000fe400038e0100 */
[----:B------:R-:W-:Y:S01]  /*40b0*/  UFLO.U32 UR7, UR7 ;  /* 0x00000007000772bd */ /* 0x000fe200080e0000 */
[----:B------:R-:W2:Y:S01]  /*40c0*/  REDUX UR5, R4 ;  /* 0x00000000040573c4 */ /* 0x000ea20000000000 */
[----:B------:R-:W-:-:S06]  /*40d0*/  IMAD.U32 R0, RZ, RZ, UR8 ;  /* 0x00000008ff007e24 */ /* 0x000fcc000f8e00ff */
[----:B------:R3:W-:Y:S01]  /*40e0*/  UTCATOMSWS.AND URZ, UR8 ;  /* 0x0000000800ff79e3 */ /* 0x0007e20008000000 */
[----:B------:R-:W4:Y:S01]  /*40f0*/  REDUX UR6, R0 ;  /* 0x00000000000673c4 */ /* 0x000f220000000000 */
[----:B-1----:R-:W-:Y:S01]  /*4100*/  ISETP.EQ.U32.AND P0, PT, R2, UR7, PT ;  /* 0x0000000702007c0c */ /* 0x002fe2000bf02070 */
[----:B--2---:R-:W-:Y:S01]  /*4110*/  IMAD.U32 R2, RZ, RZ, UR5 ;  /* 0x00000005ff027e24 */ /* 0x004fe2000f8e00ff */
[----:B----4-:R-:W-:-:S11]  /*4120*/  MOV R3, UR6 ;  /* 0x0000000600037c02 */ /* 0x010fd60008000f00 */
[----:B------:R3:W-:Y:S04]  /*4130*/  @P0 ATOMS.AND RZ, [UR4+0x14], R3 ;  /* 0x00001403ffff098c */ /* 0x0007e8000a800004 */
[----:B------:R3:W-:Y:S01]  /*4140*/  @P0 ATOMS.AND RZ, [UR4+0x18], R2 ;  /* 0x00001802ffff098c */ /* 0x0007e2000a800004 */
[----:B------:R-:W-:Y:S05]  /*4150*/  BRA `(.L_x_80) ;  /* 0x0000000000147947 */ /* 0x000fea0003800000 */
.L_x_79:
[----:B------:R-:W-:Y:S02]  /*4160*/  MOV R2, 0x4180 ;  /* 0x0000418000027802 */ /* 0x000fe40000000f00 */
[----:B----45:R-:W-:Y:S05]  /*4170*/  CALL.REL.NOINC `($__internal_0_$__cuda_sm10x_tcgen05_guardrail_trap_col_being_dealloced_not_returned_by_alloc) ;  /* 0x0000004400b07944 */ /* 0x030fea0003c00000 */
[----:B------:R-:W-:Y:S05]  /*4180*/  BRA `(.L_x_80) ;  /* 0x0000000000087947 */ /* 0x000fea0003800000 */
.L_x_78:
[----:B------:R-:W-:Y:S02]  /*4190*/  MOV R2, 0x41b0 ;  /* 0x000041b000027802 */ /* 0x000fe40000000f00 */
[----:B----45:R-:W-:Y:S05]  /*41a0*/  CALL.REL.NOINC `($__internal_2_$__cuda_sm10x_tcgen05_guardrail_trap_unallocated_columns_being_dealloced) ;  /* 0x0000004400bc7944 */ /* 0x030fea0003c00000 */
.L_x_80:
[----:B------:R-:W-:Y:S01]  /*41b0*/  NOP ;  /* 0x0000000000007918 */ /* 0x000fe20000000000 */
[----:B---3--:R-:W-:Y:S05]  /*41c0*/  EXIT ;  /* 0x000000000000794d */ /* 0x008fea0003800000 */
.L_x_62:
[----:B------:R-:W-:-:S09]  /*41d0*/  UISETP.NE.OR UP2, UPT, UR8, 0x3, !UP2 ;  /* 0x000000030800788c */ /* 0x000fd2000d745670 */
[----:B------:R-:W-:Y:S05]  /*41e0*/  BRA.U UP2, `(.L_x_81) ;  /* 0x0000000d02407547 */ /* 0x000fea000b800000 */
[----:B------:R-:W1:Y:S01]  /*41f0*/  LDC R0, c[0x0][0xb30] ;  /* 0x0002cc00ff007b82 */ /* 0x000e620000000800 */
[----:B------:R-:W2:Y:S01]  /*4200*/  LDCU.64 UR8, c[0x0][0x888] ;  /* 0x00011100ff0877ac */ /* 0x000ea20008000a00 */
[----:B------:R-:W-:Y:S02]  /*4210*/  HFMA2 R29, -RZ, RZ, 0, 0 ;  /* 0x00000000ff1d7431 */ /* 0x000fe400000001ff */
[----:B------:R-:W-:Y:S01]  /*4220*/  IMAD.MOV.U32 R31, RZ, RZ, 0x1 ;  /* 0x00000001ff1f7424 */ /* 0x000fe200078e00ff */
[----:B------:R-:W-:Y:S01]  /*4230*/  MOV R23, 0x1000 ;  /* 0x0000100000177802 */ /* 0x000fe20000000f00 */
[----:B------:R-:W4:Y:S01]  /*4240*/  LDCU.64 UR4, c[0x0][0x890] ;  /* 0x00011200ff0477ac */ /* 0x000f220008000a00 */
[----:B------:R-:W-:Y:S01]  /*4250*/  IMAD.MOV.U32 R30, RZ, RZ, RZ ;  /* 0x000000ffff1e7224 */ /* 0x000fe200078e00ff */
[----:B------:R-:W3:Y:S01]  /*4260*/  LDC R19, c[0x0][0x370] ;  /* 0x0000dc00ff137b82 */ /* 0x000ee20000000800 */
[----:B------:R-:W-:Y:S01]  /*4270*/  UMOV UR7, 0x400 ;  /* 0x0000040000077882 */ /* 0x000fe20000000000 */
[----:B------:R-:W-:-:S02]  /*4280*/  UPLOP3.LUT UP1, UPT, UPT, UPT, UPT, 0x40, 0x4 ;  /* 0x000000000004789c */ /* 0x000fc40003f2e870 */
[----:B------:R-:W-:-:S04]  /*4290*/  ULEA UR7, UR37, UR7, 0x18 ;  /* 0x0000000725077291 */ /* 0x000fc8000f8ec0ff */
[----:B------:R-:W3:Y:S01]  /*42a0*/  LDC R2, c[0x0][0xb0c] ;  /* 0x0002c300ff027b82 */ /* 0x000ee20000000800 */
[----:B------:R-:W-:Y:S02]  /*42b0*/  UIADD3 UR13, UPT, UPT, UR7, 0x118, URZ ;  /* 0x00000118070d7890 */ /* 0x000fe4000fffe0ff */
[----:B--2---:R-:W-:Y:S02]  /*42c0*/  UISETP.NE.U32.AND UP2, UPT, UR8, URZ, UPT ;  /* 0x000000ff0800728c */ /* 0x004fe4000bf45070 */
[----:B------:R-:W-:Y:S02]  /*42d0*/  UIADD3 UR17, UPT, UPT, UR7, 0x110, URZ ;  /* 0x0000011007117890 */ /* 0x000fe4000fffe0ff */
[----:B----4-:R-:W-:Y:S01]  /*42e0*/  UISETP.NE.U32.AND UP3, UPT, UR4, URZ, UPT ;  /* 0x000000ff0400728c */ /* 0x010fe2000bf65070 */
[----:B------:R-:W2:Y:S01]  /*42f0*/  LDC R18, c[0x0][0xb20] ;  /* 0x0002c800ff127b82 */ /* 0x000ea20000000800 */
[----:B-1----:R-:W-:Y:S01]  /*4300*/  ISETP.NE.AND P1, PT, R0, 0x1, PT ;  /* 0x000000010000780c */ /* 0x002fe20003f25270 */
[----:B------:R-:W-:-:S02]  /*4310*/  UISETP.NE.AND.EX UP2, UPT, UR9, URZ, UPT, UP2 ;  /* 0x000000ff0900728c */ /* 0x000fc4000bf45320 */
[----:B------:R-:W-:Y:S02]  /*4320*/  UPRMT UR13, UR37, 0x654, UR13 ;  /* 0x00000654250d7896 */ /* 0x000fe4000800000d */
[----:B------:R-:W-:Y:S02]  /*4330*/  UISETP.NE.AND.EX UP3, UPT, UR5, URZ, UPT, UP3 ;  /* 0x000000ff0500728c */ /* 0x000fe4000bf65330 */
[----:B------:R-:W1:Y:S08]  /*4340*/  LDC.64 R32, c[0x0][0x348] ;  /* 0x0000d200ff207b82 */ /* 0x000e700000000a00 */
[----:B------:R-:W4:Y:S08]  /*4350*/  LDC.64 R16, c[0x0][0xb10] ;  /* 0x0002c400ff107b82 */ /* 0x000f300000000a00 */
[----:B------:R-:W1:Y:S08]  /*4360*/  LDC.64 R6, c[0x0][0xb18] ;  /* 0x0002c600ff067b82 */ /* 0x000e700000000a00 */
[----:B------:R-:W1:Y:S08]  /*4370*/  LDC.64 R4, c[0x0][0xb28] ;  /* 0x0002ca00ff047b82 */ /* 0x000e700000000a00 */
[----:B--23--:R-:W1:Y:S02]  /*4380*/  LDC R22, c[0x0][0x374] ;  /* 0x0000dd00ff167b82 */ /* 0x00ce640000000800 */
.L_x_90:
[C---:B------:R-:W-:Y:S02]  /*4390*/  LEA R0, R30.reuse, UR7, 0x3 ;  /* 0x000000071e007c11 */ /* 0x040fe4000f8e18ff */
[----:B------:R-:W-:Y:S02]  /*43a0*/  SHF.L.U32 R3, R29, 0x1f, RZ ;  /* 0x0000001f1d037819 */ /* 0x000fe400000006ff */
[----:B------:R-:W-:Y:S02]  /*43b0*/  LEA R24, R30, UR7, 0x4 ;  /* 0x000000071e187c11 */ /* 0x000fe4000f8e20ff */
[----:B--2---:R-:W2:Y:S02]  /*43c0*/  SYNCS.PHASECHK.TRANS64.TRYWAIT P0, [R0+URZ+0x140], R3 ;  /* 0x00014003000075a7 */ /* 0x004ea400080011ff */
[----:B--2---:R-:W-:Y:S05]  /*43d0*/  @!P0 BRA `(.L_x_82) ;  /* 0x0000004000548947 */ /* 0x004fea0003800000 */
.L_x_172:
[----:B------:R-:W-:Y:S01]  /*43e0*/  ISETP.GE.AND P0, PT, R40, 0x1, PT ;  /* 0x000000012800780c */ /* 0x000fe20003f06270 */
[----:B------:R-:W3:Y:S01]  /*43f0*/  LDS.128 R24, [R24+0x1d0] ;  /* 0x0001d00018187984 */ /* 0x000ee20000000c00 */
[----:B--2---:R-:W-:Y:S01]  /*4400*/  VIADD R0, R0, 0x150 ;  /* 0x0000015000007836 */ /* 0x004fe20000000000 */
[----:B------:R-:W-:Y:S01]  /*4410*/  @!PT LDS RZ, [RZ] ;  /* 0x00000000fffff984 */ /* 0x000fe20000000800 */
[----:B------:R-:W-:Y:S01]  /*4420*/  @!PT LDS RZ, [RZ] ;  /* 0x00000000fffff984 */ /* 0x000fe20000000800 */
[----:B------:R-:W-:Y:S01]  /*4430*/  @!PT LDS RZ, [RZ] ;  /* 0x00000000fffff984 */ /* 0x000fe20000000800 */
[----:B------:R-:W-:Y:S01]  /*4440*/  @!PT LDS RZ, [RZ] ;  /* 0x00000000fffff984 */ /* 0x000fe20000000800 */
[----:B------:R2:W-:Y:S06]  /*4450*/  MEMBAR.ALL.CTA ;  /* 0x0000000000007992 */ /* 0x0005ec0000008000 */
[----:B--2---:R-:W2:Y:S01]  /*4460*/  FENCE.VIEW.ASYNC.S ;  /* 0x00000000000073c6 */ /* 0x004ea20000000000 */
[----:B------:R-:W-:Y:S04]  /*4470*/  PRMT R0, RZ, 0x654, R0 ;  /* 0x00000654ff007816 */ /* 0x000fe80000000000 */
[----:B--2---:R2:W-:Y:S01]  /*4480*/  SYNCS.ARRIVE.TRANS64.RED.A1T0 RZ, [R0+URZ], RZ ;  /* 0x000000ff00ff79a7 */ /* 0x0045e200081004ff */
[----:B---3--:R-:W-:Y:S11]  /*4490*/  LOP3.LUT P3, RZ, R26, 0x1, RZ, 0xc0, !PT ;  /* 0x000000011aff7812 */ /* 0x008ff6000786c0ff */
[----:B------:R-:W-:Y:S02]  /*44a0*/  @!UPT UIADD3 URZ, UPT, UPT, URZ, URZ, URZ ;  /* 0x000000fffffff290 */ /* 0x000fe4000fffe0ff */
[----:B------:R-:W-:Y:S02]  /*44b0*/  @P3 MOV R13, R24 ;  /* 0x00000018000d3202 */ /* 0x000fe40000000f00 */
[----:B------:R-:W-:Y:S01]  /*44c0*/  @P3 LOP3.LUT R8, R25, 0xffff, RZ, 0xc0, !PT ;  /* 0x0000ffff19083812 */ /* 0x000fe200078ec0ff */
[----:B--2---:R-:W-:Y:S06]  /*44d0*/  @!P0 BRA `(.L_x_83) ;  /* 0x0000000000a48947 */ /* 0x004fec0003800000 */
[----:B-1----:R-:W-:Y:S01]  /*44e0*/  IMAD.HI.U32 R35, R22, R7, RZ ;  /* 0x0000000716237227 */ /* 0x002fe200078e00ff */
[----:B------:R-:W-:Y:S02]  /*44f0*/  ISETP.NE.AND P0, PT, R6, 0x1, PT ;  /* 0x000000010600780c */ /* 0x000fe40003f05270 */
[----:B------:R-:W-:Y:S01]  /*4500*/  ISETP.NE.AND P2, PT, R40, 0x1, PT ;  /* 0x000000012800780c */ /* 0x000fe20003f45270 */
[----:B----4-:R-:W-:Y:S01]  /*4510*/  IMAD.HI.U32 R34, R19, R16, RZ ;  /* 0x0000001013227227 */ /* 0x010fe200078e00ff */
[----:B------:R-:W-:Y:S02]  /*4520*/  SHF.R.U32.HI R35, RZ, R18, R35 ;  /* 0x00000012ff237219 */ /* 0x000fe40000011623 */
[----:B------:R-:W-:Y:S01]  /*4530*/  ISETP.NE.AND P4, PT, R2, 0x1, PT ;  /* 0x000000010200780c */ /* 0x000fe20003f85270 */
[----:B------:R-:W-:Y:S01]  /*4540*/  IMAD.HI.U32 R36, R13, R16, RZ ;  /* 0x000000100d247227 */ /* 0x000fe200078e00ff */
[----:B------:R-:W-:Y:S02]  /*4550*/  SHF.R.U32.HI R34, RZ, R17, R34 ;  /* 0x00000011ff227219 */ /* 0x000fe40000011622 */
[----:B------:R-:W-:Y:S01]  /*4560*/  SEL R3, R22, R35, !P0 ;  /* 0x0000002316037207 */ /* 0x000fe20004000000 */
[C---:B------:R-:W-:Y:S01]  /*4570*/  IMAD.HI.U32 R35, R8.reuse, R7, RZ ;  /* 0x0000000708237227 */ /* 0x040fe200078e00ff */
[----:B------:R-:W-:Y:S02]  /*4580*/  SEL R11, R19, R34, !P4 ;  /* 0x00000022130b7207 */ /* 0x000fe40006000000 */
[----:B------:R-:W-:Y:S01]  /*4590*/  SHF.R.U32.HI R36, RZ, R17, R36 ;  /* 0x00000011ff247219 */ /* 0x000fe20000011624 */
[----:B------:R-:W-:Y:S01]  /*45a0*/  IMAD.HI.U32 R38, R3, R4, RZ ;  /* 0x0000000403267227 */ /* 0x000fe200078e00ff */
[----:B------:R-:W-:Y:S03]  /*45b0*/  SHF.R.U32.HI R35, RZ, R18, R35 ;  /* 0x00000012ff237219 */ /* 0x000fe60000011623 */
[----:B------:R-:W-:Y:S01]  /*45c0*/  IMAD.HI.U32 R34, R11, R4, RZ ;  /* 0x000000040b227227 */ /* 0x000fe200078e00ff */
[----:B------:R-:W-:Y:S02]  /*45d0*/  @P2 SHF.R.U32.HI R3, RZ, R5, R38 ;  /* 0x00000005ff032219 */ /* 0x000fe40000011626 */
[----:B------:R-:W-:Y:S02]  /*45e0*/  SEL R9, R8, R35, !P0 ;  /* 0x0000002308097207 */ /* 0x000fe40004000000 */
[----:B------:R-:W-:Y:S01]  /*45f0*/  @P2 SHF.R.U32.HI R11, RZ, R5, R34 ;  /* 0x00000005ff0b2219 */ /* 0x000fe20000011622 */
[C---:B------:R-:W-:Y:S01]  /*4600*/  IMAD R10, R40.reuse, R3, RZ ;  /* 0x00000003280a7224 */ /* 0x040fe200078e02ff */
[----:B------:R-:W-:Y:S01]  /*4610*/  SEL R3, R13, R36, !P4 ;  /* 0x000000240d037207 */ /* 0x000fe20006000000 */
[C---:B------:R-:W-:Y:S03]  /*4620*/  IMAD.HI.U32 R14, R9.reuse, R4, RZ ;  /* 0x00000004090e7227 */ /* 0x040fe600078e00ff */
[----:B------:R-:W-:Y:S01]  /*4630*/  ISETP.GE.AND P0, PT, R9, R10, PT ;  /* 0x0000000a0900720c */ /* 0x000fe20003f06270 */
[C---:B------:R-:W-:Y:S01]  /*4640*/  IMAD R12, R40.reuse, R11, RZ ;  /* 0x0000000b280c7224 */ /* 0x040fe200078e02ff */
[-C--:B------:R-:W-:Y:S04]  /*4650*/  SHF.R.U32.HI R14, RZ, R5.reuse, R14 ;  /* 0x00000005ff0e7219 */ /* 0x080fe8000001160e */
[----:B------:R-:W-:Y:S02]  /*4660*/  ISETP.GE.OR P0, PT, R3, R12, P0 ;  /* 0x0000000c0300720c */ /* 0x000fe40000706670 */
[----:B------:R-:W-:Y:S05]  /*4670*/  SEL R15, R9, R14, !P2 ;  /* 0x0000000e090f7207 */ /* 0x000fea0005000000 */
[----:B------:R-:W-:Y:S04]  /*4680*/  IMAD.MOV R14, RZ, RZ, -R15 ;  /* 0x000000ffff0e7224 */ /* 0x000fe800078e0a0f */
[----:B------:R-:W-:Y:S02]  /*4690*/  IMAD R14, R40, R14, R9 ;  /* 0x0000000e280e7224 */ /* 0x000fe400078e0209 */
[C---:B------:R-:W-:Y:S05]  /*46a0*/  @!P0 IMAD.HI.U32 R10, R3.reuse, R4, RZ ;  /* 0x00000004030a8227 */ /* 0x040fea00078e00ff */
[----:B------:R-:W-:Y:S04]  /*46b0*/  @!P0 SHF.R.U32.HI R10, RZ, R5, R10 ;  /* 0x00000005ff0a8219 */ /* 0x000fe8000001160a */
[----:B------:R-:W-:Y:S01]  /*46c0*/  @!P0 SEL R0, R3, R10, !P2 ;  /* 0x0000000a03008207 */ /* 0x000fe20005000000 */
[----:B------:R-:W-:Y:S03]  /*46d0*/  IMAD.MOV R10, RZ, RZ, -R3 ;  /* 0x000000ffff0a7224 */ /* 0x000fe600078e0a03 */
[----:B------:R-:W-:Y:S01]  /*46e0*/  @!P0 IADD3 R15, PT, PT, R15, -R0, RZ ;  /* 0x800000000f0f8210 */ /* 0x000fe20007ffe0ff */
[----:B------:R-:W-:Y:S01]  /*46f0*/  @!P0 IMAD R0, R11, R14, R0 ;  /* 0x0000000e0b008224 */ /* 0x000fe200078e0200 */
[----:B------:R-:W-:Y:S01]  /*4700*/  IADD3 R11, PT, PT, -R9, RZ, RZ ;  /* 0x000000ff090b7210 */ /* 0x000fe20007ffe1ff */
[----:B------:R-:W-:Y:S02]  /*4710*/  IMAD R13, R2, R10, R13 ;  /* 0x0000000a020d7224 */ /* 0x000fe400078e020d */
[----:B------:R-:W-:Y:S02]  /*4720*/  @!P0 IMAD R9, R15, R40, R3 ;  /* 0x000000280f098224 */ /* 0x000fe400078e0203 */
[----:B------:R-:W-:Y:S02]  /*4730*/  @!P0 IMAD.MOV.U32 R3, RZ, RZ, R0 ;  /* 0x000000ffff038224 */ /* 0x000fe400078e0000 */
[----:B------:R-:W-:Y:S02]  /*4740*/  IMAD R8, R6, R11, R8 ;  /* 0x0000000b06087224 */ /* 0x000fe400078e0208 */
[----:B------:R-:W-:Y:S02]  /*4750*/  IMAD R13, R3, R2, R13 ;  /* 0x00000002030d7224 */ /* 0x000fe400078e020d */
[----:B------:R-:W-:Y:S02]  /*4760*/  IMAD R8, R9, R6, R8 ;  /* 0x0000000609087224 */ /* 0x000fe400078e0208 */
.L_x_83:
[----:B------:R-:W-:Y:S05]  /*4770*/  BRA.U UP1, `(.L_x_84) ;  /* 0x0000000101107547 */ /* 0x000fea000b800000 */
[----:B------:R-:W-:Y:S04]  /*4780*/  MOV R0, UR6 ;  /* 0x0000000600007c02 */ /* 0x000fe80008000f00 */
[----:B------:R-:W-:Y:S04]  /*4790*/  SHF.L.U32 R3, R0, 0x1f, RZ ;  /* 0x0000001f00037819 */ /* 0x000fe800000006ff */
[----:B------:R-:W2:Y:S02]  /*47a0*/  SYNCS.PHASECHK.TRANS64.TRYWAIT P0, [UR7+0x138], R3 ;  /* 0x00013803ff0075a7 */ /* 0x000ea40008001107 */
[----:B--2---:R-:W-:Y:S05]  /*47b0*/  @!P0 BRA `(.L_x_85) ;  /* 0x0000003c00708947 */ /* 0x004fea0003800000 */
.L_x_84:
[----:B------:R-:W-:Y:S02]  /*47c0*/  R2UR UR19, R21 ;  /* 0x00000000151372ca */ /* 0x000fe400000e0000 */
[----:B------:R-:W-:Y:S02]  /*47d0*/  R2UR UR18, R20 ;  /* 0x00000000141272ca */ /* 0x000fe400000e0000 */
[----:B------:R-:W-:Y:S02]  /*47e0*/  ISETP.NE.U32.AND P2, PT, RZ, UR4, PT ;  /* 0x00000004ff007c0c */ /* 0x000fe4000bf45070 */
[----:B------:R-:W-:Y:S02]  /*47f0*/  SHF.L.U32 R12, R31, 0x1f, RZ ;  /* 0x0000001f1f0c7819 */ /* 0x000fe400000006ff */
[----:B------:R-:W-:Y:S05]  /*4800*/  ISETP.NE.AND.EX P2, PT, RZ, UR5, PT, P2 ;  /* 0x00000005ff007c0c */ /* 0x000fea000bf45320 */
[----:B------:R-:W-:Y:S02]  /*4810*/  USHF.L.U32 UR19, UR19, 0x6, URZ ;  /* 0x0000000613137899 */ /* 0x000fe400080006ff */
[----:B------:R-:W-:Y:S01]  /*4820*/  USHF.L.U32 UR18, UR18, 0x7, URZ ;  /* 0x0000000712127899 */ /* 0x000fe200080006ff */
[----:B------:R-:W-:Y:S11]  /*4830*/  BRA.U !UP3, `(.L_x_86) ;  /* 0x000000010b347547 */ /* 0x000ff6000b800000 */
[----:B------:R-:W-:Y:S01]  /*4840*/  UPLOP3.LUT UP0, UPT, UPT, UPT, UP2, 0x80, 0x8 ;  /* 0x000000000008789c */ /* 0x000fe20003f0f020 */
[----:B--2---:R-:W-:Y:S02]  /*4850*/  HFMA2 R0, -RZ, RZ, 0, 5.9604644775390625e-08 ;  /* 0x00000001ff007431 */ /* 0x004fe400000001ff */
[----:B------:R-:W-:Y:S03]  /*4860*/  IMAD.MOV.U32 R95, RZ, RZ, 0x1 ;  /* 0x00000001ff5f7424 */ /* 0x000fe600078e00ff */
[----:B------:R-:W-:Y:S05]  /*4870*/  PLOP3.LUT P0, PT, PT, PT, UP0, 0x80, 0x8 ;  /* 0x000000000008781c */ /* 0x000fea0003f0f008 */
[----:B------:R-:W2:Y:S01]  /*4880*/  @UP0 LDCU.64 UR10, c[0x0][0x888] ;  /* 0x00011100ff0a07ac */ /* 0x000ea20008000a00 */
[----:B------:R-:W-:Y:S07]  /*4890*/  @UP0 UIMAD UR8, UR36, UR4, URZ ;  /* 0x00000004240802a4 */ /* 0x000fee000f8e02ff */
[----:B------:R-:W-:Y:S01]  /*48a0*/  @!P0 PRMT R95, R0, 0x7610, R95 ;  /* 0x00007610005f8816 */ /* 0x000fe2000000005f */
[----:B--2---:R-:W-:Y:S03]  /*48b0*/  @UP0 UIMAD.WIDE UR10, UR8, 0x4, UR10 ;  /* 0x00000004080a08a5 */ /* 0x004fe6000f8e020a */
[----:B------:R-:W2:Y:S03]  /*48c0*/  @!UP0 LDCU UR8, c[0x0][0x880] ;  /* 0x00011000ff0887ac */ /* 0x000ea60008000800 */
[----:B------:R-:W-:Y:S01]  /*48d0*/  IMAD.U32 R10, RZ, RZ, UR10 ;  /* 0x0000000aff0a7e24 */ /* 0x000fe2000f8e00ff */
[----:B------:R-:W-:Y:S05]  /*48e0*/  MOV R11, UR11 ;  /* 0x0000000b000b7c02 */ /* 0x000fea0008000f00 */
[----:B-----5:R3:W5:Y:S02]  /*48f0*/  @P0 LDG.E R49, desc[UR46][R10.64] ;  /* 0x0000002e0a310981 */ /* 0x020764000c1e1900 */
[----:B--23--:R-:W-:Y:S07]  /*4900*/  @!P0 IMAD.U32 R49, RZ, RZ, UR8 ;  /* 0x00000008ff318e24 */ /* 0x00cfee000f8e00ff */
.L_x_86:
[----:B-----5:R-:W-:Y:S01]  /*4910*/  @!P2 FSETP.EQ.AND P0, PT, R49, RZ, PT ;  /* 0x000000ff3100a20b */ /* 0x020fe20003f02000 */
[----:B------:R-:W-:Y:S01]  /*4920*/  @!UPT UIADD3 URZ, UPT, UPT, URZ, URZ, URZ ;  /* 0x000000fffffff290 */ /* 0x000fe2000fffe0ff */
[----:B------:R-:W-:Y:S11]  /*4930*/  @!P2 BRA `(.L_x_87) ;  /* 0x000000000014a947 */ /* 0x000ff60003800000 */
[----:B------:R-:W-:Y:S02]  /*4940*/  LOP3.LUT P2, RZ, R95, 0xff, RZ, 0xc0, !PT ;  /* 0x000000ff5fff7812 */ /* 0x000fe4000784c0ff */
[----:B------:R-:W-:Y:S04]  /*4950*/  PLOP3.LUT P0, PT, PT, PT, UP0, 0x80, 0x8 ;  /* 0x000000000008781c */ /* 0x000fe80003f0f008 */
[----:B------:R-:W-:Y:S07]  /*4960*/  PLOP3.LUT P0, PT, P0, PT, PT, 0x8, 0x80 ;  /* 0x000000000080781c */ /* 0x000fee000070e170 */
[----:B------:R-:W-:Y:S11]  /*4970*/  @P2 FSETP.EQ.AND P0, PT, R49, RZ, PT ;  /* 0x000000ff3100220b */ /* 0x000ff60003f02000 */
[----:B------:R-:W-:Y:S02]  /*4980*/  @!UPT UIADD3 URZ, UPT, UPT, URZ, URZ, URZ ;  /* 0x000000fffffff290 */ /* 0x000fe4000fffe0ff */
.L_x_87:
[----:B------:R-:W3:Y:S01]  /*4990*/  SYNCS.PHASECHK.TRANS64.TRYWAIT P2, [UR7+0x120], R12 ;  /* 0x0001200cff0075a7 */ /* 0x000ee20008041107 */
[----:B------:R-:W-:Y:S04]  /*49a0*/  ELECT P4, URZ, PT ;  /* 0x0000000000ff782f */ /* 0x000fe80003880000 */
[----:B------:R-:W-:Y:S11]  /*49b0*/  PLOP3.LUT P4, PT, P0, P4, PT, 0xf2, 0x2f ;  /* 0x00000000002f781c */ /* 0x000ff60000789e72 */
[----:B------:R-:W-:Y:S02]  /*49c0*/  @!UPT UIADD3 URZ, UPT, UPT, URZ, URZ, URZ ;  /* 0x000000fffffff290 */ /* 0x000fe4000fffe0ff */
[----:B-1----:R-:W-:Y:S05]  /*49d0*/  @!P4 IADD3 R21, P0, PT, R32, 0x580, RZ ;  /* 0x000005802015c810 */ /* 0x002fea0007f1e0ff */
[----:B------:R-:W-:Y:S01]  /*49e0*/  @!P4 IMAD.X R20, RZ, RZ, R33, P0 ;  /* 0x000000ffff14c224 */ /* 0x000fe200000e0621 */
[----:B---3--:R-:W-:Y:S07]  /*49f0*/  @!P2 BRA `(.L_x_88) ;  /* 0x0000003800f8a947 */ /* 0x008fee0003800000 */
.L_x_175:
[----:B------:R-:W3:Y:S01]  /*4a00*/  LDC.64 R14, c[0x0][0xb10] ;  /* 0x0002c400ff0e7b82 */ /* 0x000ee20000000a00 */
[----:B------:R-:W-:Y:S01]  /*4a10*/  @!P4 R2UR UR8, R20 ;  /* 0x000000001408c2ca */ /* 0x000fe200000e0000 */
[----:B------:R-:W-:Y:S01]  /*4a20*/  VOTEU.ALL UP1, P4 ;  /* 0x0000000000ff7886 */ /* 0x000fe20002020000 */
[----:B------:R-:W-:Y:S01]  /*4a30*/  @!P4 R2UR UR9, R21 ;  /* 0x000000001509c2ca */ /* 0x000fe200000e0000 */
[----:B------:R-:W-:Y:S01]  /*4a40*/  UMOV UR10, 0x0 ;  /* 0x00000000000a7882 */ /* 0x000fe20000000000 */
[----:B------:R-:W-:Y:S03]  /*4a50*/  UMOV UR11, 0x10000000 ;  /* 0x10000000000b7882 */ /* 0x000fe60000000000 */
[----:B------:R-:W5:Y:S01]  /*4a60*/  LDC.64 R10, c[0x0][0xb18] ;  /* 0x0002c600ff0a7b82 */ /* 0x000f620000000a00 */
[----:B------:R-:W-:Y:S01]  /*4a70*/  @!UP1 UIADD3 UR16, UPT, UPT, UR7, 0x200, URZ ;  /* 0x0000020007109890 */ /* 0x000fe2000fffe0ff */
[----:B------:R-:W-:Y:S01]  /*4a80*/  @P3 SHF.R.U32.HI R28, RZ, 0x10, R25 ;  /* 0x00000010ff1c3819 */ /* 0x000fe20000011619 */
[----:B------:R-:W-:Y:S01]  /*4a90*/  VOTEU.ALL UP1, P4 ;  /* 0x0000000000ff7886 */ /* 0x000fe20002020000 */
[----:B------:R-:W-:Y:S01]  /*4aa0*/  UMOV UR20, UR36 ;  /* 0x0000002400147c82 */ /* 0x000fe20008000000 */
[----:B------:R-:W-:Y:S03]  /*4ab0*/  VIADD R30, R30, 0x1 ;  /* 0x000000011e1e7836 */ /* 0x000fe60000000000 */
[----:B--2---:R-:W2:Y:S01]  /*4ac0*/  @!P1 LDC R0, c[0x0][0xb20] ;  /* 0x0002c800ff009b82 */ /* 0x004ea20000000800 */
[----:B------:R-:W-:Y:S01]  /*4ad0*/  IMAD.U32 R21, RZ, RZ, UR8 ;  /* 0x00000008ff157e24 */ /* 0x000fe2000f8e00ff */
[----:B------:R-:W-:Y:S06]  /*4ae0*/  UPRMT UR8, UR37, 0x654, UR17 ;  /* 0x0000065425087896 */ /* 0x000fec0008000011 */
[----:B-1----:R-:W1:Y:S01]  /*4af0*/  @!P1 LDC R3, c[0x0][0xb0c] ;  /* 0x0002c300ff039b82 */ /* 0x002e620000000800 */
[----:B------:R-:W-:Y:S01]  /*4b00*/  IMAD.U32 R20, RZ, RZ, UR9 ;  /* 0x00000009ff147e24 */ /* 0x000fe2000f8e00ff */
[----:B------:R-:W-:Y:S04]  /*4b10*/  @!P4 R2UR UR15, R21 ;  /* 0x00000000150fc2ca */ /* 0x000fe800000e0000 */
[----:B------:R-:W-:Y:S01]  /*4b20*/  @!P4 R2UR UR14, R20 ;  /* 0x00000000140ec2ca */ /* 0x000fe200000e0000 */
[----:B------:R-:W-:Y:S11]  /*4b30*/  @!P4 IMAD.MOV.U32 R20, RZ, RZ, 0x1000 ;  /* 0x00001000ff14c424 */ /* 0x000ff600078e00ff */
[----:B------:R-:W-:Y:S01]  /*4b40*/  @!UPT UIADD3 URZ, UPT, UPT, URZ, URZ, URZ ;  /* 0x000000fffffff290 */ /* 0x000fe2000fffe0ff */
[----:B------:R1:W-:Y:S01]  /*4b50*/  @!UP1 UTMALDG.3D [UR16], [UR14], desc[UR10] ;  /* 0x00000a100e0095b4 */ /* 0x0003e20008011000 */
[----:B------:R1:W-:Y:S02]  /*4b60*/  @!P4 SYNCS.ARRIVE.TRANS64.RED.A0TR RZ, [UR7+0x110], R20 ;  /* 0x00011014ffffc9a7 */ /* 0x0003e40008300407 */
[----:B-1----:R-:W-:Y:S01]  /*4b70*/  @!P1 ISETP.NE.AND P2, PT, R3, 0x1, PT ;  /* 0x000000010300980c */ /* 0x002fe20003f45270 */
[C---:B---3--:R-:W-:Y:S01]  /*4b80*/  @!P1 IMAD.HI.U32 R14, R13.reuse, R14, RZ ;  /* 0x0000000e0d0e9227 */ /* 0x048fe200078e00ff */
[----:B-----5:R-:W-:Y:S03]  /*4b90*/  @!P1 ISETP.NE.AND P0, PT, R10, 0x1, PT ;  /* 0x000000010a00980c */ /* 0x020fe60003f05270 */
[C---:B------:R-:W-:Y:S01]  /*4ba0*/  @!P1 IMAD.HI.U32 R11, R8.reuse, R11, RZ ;  /* 0x0000000b080b9227 */ /* 0x040fe200078e00ff */
[----:B------:R-:W-:Y:S04]  /*4bb0*/  @!P1 SHF.R.U32.HI R14, RZ, R15, R14 ;  /* 0x0000000fff0e9219 */ /* 0x000fe8000001160e */
[----:B--2---:R-:W-:Y:S01]  /*4bc0*/  @!P1 SHF.R.U32.HI R9, RZ, R0, R11 ;  /* 0x00000000ff099219 */ /* 0x004fe2000001160b */
[----:B------:R-:W-:Y:S01]  /*4bd0*/  SYNCS.ARRIVE.TRANS64.RED.A1T0 RZ, [UR8], RZ ;  /* 0x000000ffffff79a7 */ /* 0x000fe20008100408 */
[----:B------:R-:W-:Y:S02]  /*4be0*/  @!P1 SEL R14, R13, R14, !P2 ;  /* 0x0000000e0d0e9207 */ /* 0x000fe40005000000 */
[----:B------:R-:W-:Y:S01]  /*4bf0*/  @!P1 SEL R9, R8, R9, !P0 ;  /* 0x0000000908099207 */ /* 0x000fe20004000000 */
[----:B------:R-:W1:Y:S04]  /*4c00*/  SYNCS.PHASECHK.TRANS64.TRYWAIT P5, [UR7+0x128], R12 ;  /* 0x0001280cff0075a7 */ /* 0x000e6800080a1107 */
[----:B------:R-:W-:Y:S02]  /*4c10*/  @!P1 IMAD.IADD R0, R9, 0x1, -R14 ;  /* 0x0000000109009824 */ /* 0x000fe400078e0a0e */
[----:B------:R-:W-:Y:S02]  /*4c20*/  @!P1 IMAD.IADD R9, R14, 0x1, -R9 ;  /* 0x000000010e099824 */ /* 0x000fe400078e0a09 */
[----:B------:R-:W-:Y:S02]  /*4c30*/  @!P1 IMAD R13, R0, R3, R13 ;  /* 0x00000003000d9224 */ /* 0x000fe400078e020d */
[----:B------:R-:W-:Y:S01]  /*4c40*/  @!P1 IMAD R8, R9, R10, R8 ;  /* 0x0000000a09089224 */ /* 0x000fe200078e0208 */
[----:B-1----:R-:W-:Y:S06]  /*4c50*/  @!P5 BRA `(.L_x_89) ;  /* 0x000000380078d947 */ /* 0x002fec0003800000 */
.L_x_177:
[----:B-1----:R-:W-:Y:S01]  /*4c60*/  @!P4 IADD3 R3, P0, PT, R32, 0x580, RZ ;  /* 0x000005802003c810 */ /* 0x002fe20007f1e0ff */
[----:B------:R-:W-:Y:S01]  /*4c70*/  VOTEU.ALL UP1, P4 ;  /* 0x0000000000ff7886 */ /* 0x000fe20002020000 */
[----:B------:R-:W-:Y:S01]  /*4c80*/  UMOV UR20, 0x0 ;  /* 0x0000000000147882 */ /* 0x000fe20000000000 */
[----:B------:R-:W-:Y:S01]  /*4c90*/  UMOV UR21, 0x10000000 ;  /* 0x1000000000157882 */ /* 0x000fe20000000000 */
[----:B------:R-:W-:Y:S01]  /*4ca0*/  @!P4 R2UR UR9, R3 ;  /* 0x000000000309c2ca */ /* 0x000fe200000e0000 */
[----:B------:R-:W-:Y:S01]  /*4cb0*/  @!P4 IMAD.X R0, RZ, RZ, R33, P0 ;  /* 0x000000ffff00c224 */ /* 0x000fe200000e0621 */
[----:B------:R-:W-:Y:S01]  /*4cc0*/  @!UP1 UIADD3 UR10, UPT, UPT, UR18, 0x40, URZ ;  /* 0x00000040120a9890 */ /* 0x000fe2000fffe0ff */
[----:B------:R-:W-:Y:S01]  /*4cd0*/  ISETP.NE.AND P0, PT, R30, 0x2, PT ;  /* 0x000000021e00780c */ /* 0x000fe20003f05270 */
[----:B------:R-:W-:Y:S01]  /*4ce0*/  UMOV UR11, UR19 ;  /* 0x00000013000b7c82 */ /* 0x000fe20008000000 */
[----:B------:R-:W-:Y:S01]  /*4cf0*/  UMOV UR12, UR36 ;  /* 0x00000024000c7c82 */ /* 0x000fe20008000000 */
[----:B------:R-:W-:Y:S01]  /*4d00*/  @!P4 R2UR UR8, R0 ;  /* 0x000000000008c2ca */ /* 0x000fe200000e0000 */
[----:B------:R-:W-:Y:S01]  /*4d10*/  IMAD.IADD R20, R8, 0x1, R94 ;  /* 0x0000000108147824 */ /* 0x000fe200078e025e */
[----:B------:R-:W-:Y:S01]  /*4d20*/  @P3 R2UR UR36, R28 ;  /* 0x000000001c2432ca */ /* 0x000fe200000e0000 */
[----:B------:R-:W-:Y:S01]  /*4d30*/  IMAD.IADD R21, R13, 0x1, R96 ;  /* 0x000000010d157824 */ /* 0x000fe200078e0260 */
[----:B------:R-:W-:Y:S02]  /*4d40*/  SEL R0, RZ, 0x1, P0 ;  /* 0x00000001ff007807 */ /* 0x000fe40000000000 */
[----:B------:R-:W-:Y:S01]  /*4d50*/  LOP3.LUT R31, R31, 0x1, RZ, 0x3c, !PT ;  /* 0x000000011f1f7812 */ /* 0x000fe200078e3cff */
[----:B------:R-:W-:Y:S01]  /*4d60*/  IMAD.U32 R10, RZ, RZ, UR9 ;  /* 0x00000009ff0a7e24 */ /* 0x000fe2000f8e00ff */
[----:B------:R-:W-:Y:S01]  /*4d70*/  @!UP1 UIADD3 UR9, UPT, UPT, UR7, 0x118, URZ ;  /* 0x0000011807099890 */ /* 0x000fe2000fffe0ff */
[----:B------:R-:W-:Y:S02]  /*4d80*/  LOP3.LUT R29, R29, R0, RZ, 0x3c, !PT ;  /* 0x000000001d1d7212 */ /* 0x000fe400078e3cff */
[----:B------:R-:W-:Y:S02]  /*4d90*/  SEL R30, R30, RZ, P0 ;  /* 0x000000ff1e1e7207 */ /* 0x000fe40000000000 */
[----:B------:R-:W-:Y:S01]  /*4da0*/  IMAD.U32 R11, RZ, RZ, UR8 ;  /* 0x00000008ff0b7e24 */ /* 0x000fe2000f8e00ff */
[----:B------:R-:W-:Y:S01]  /*4db0*/  @!P4 R2UR UR14, R10 ;  /* 0x000000000a0ec2ca */ /* 0x000fe200000e0000 */
[----:B------:R-:W-:Y:S01]  /*4dc0*/  @!UP1 UIADD3 UR8, UPT, UPT, UR7, 0x1200, URZ ;  /* 0x0000120007089890 */ /* 0x000fe2000fffe0ff */
[----:B------:R-:W-:Y:S02]  /*4dd0*/  VOTEU.ALL UP1, P4 ;  /* 0x0000000000ff7886 */ /* 0x000fe40002020000 */
[----:B------:R-:W-:Y:S11]  /*4de0*/  @!P4 R2UR UR15, R11 ;  /* 0x000000000b0fc2ca */ /* 0x000ff600000e0000 */
[----:B------:R-:W-:Y:S02]  /*4df0*/  @!UPT UIADD3 URZ, UPT, UPT, URZ, URZ, URZ ;  /* 0x000000fffffff290 */ /* 0x000fe4000fffe0ff */
[----:B------:R2:W-:Y:S01]  /*4e00*/  @!UP1 UTMALDG.3D [UR8], [UR14], desc[UR20] ;  /* 0x000014080e0095b4 */ /* 0x0005e20008011000 */
[----:B------:R2:W-:Y:S01]  /*4e10*/  @!P4 SYNCS.ARRIVE.TRANS64.RED.A0TR RZ, [UR7+0x118], R23 ;  /* 0x00011817ffffc9a7 */ /* 0x0005e20008300407 */
[----:B------:R-:W-:Y:S01]  /*4e20*/  UPLOP3.LUT UP1, UPT, UPT, UPT, UPT, 0x80, 0x8 ;  /* 0x000000000008789c */ /* 0x000fe20003f2f070 */
[----:B------:R-:W-:Y:S01]  /*4e30*/  SYNCS.ARRIVE.TRANS64.RED.A1T0 RZ, [UR13], RZ ;  /* 0x000000ffffff79a7 */ /* 0x000fe2000810040d */
[----:B------:R-:W-:Y:S09]  /*4e40*/  @P3 BRA `(.L_x_90) ;  /* 0xfffffff400503947 */ /* 0x000ff2000383ffff */
[----:B------:R-:W-:-:S04]  /*4e50*/  SHF.L.U32 R3, R31, 0x1f, RZ ;  /* 0x0000001f1f037819 */ /* 0x000fc800000006ff */
[----:B------:R-:W1:Y:S02]  /*4e60*/  SYNCS.PHASECHK.TRANS64.TRYWAIT P0, [UR7+0x120], R3 ;  /* 0x00012003ff0075a7 */ /* 0x000e640008001107 */
[----:B-1----:R-:W-:Y:S05]  /*4e70*/  @!P0 BRA `(.L_x_91) ;  /* 0x0000003800088947 */ /* 0x002fea0003800000 */
.L_x_179:
[----:B-1----:R-:W-:-:S07]  /*4e80*/  MOV R0, UR7 ;  /* 0x0000000700007c02 */ /* 0x002fce0008000f00 */
.L_x_92:
[----:B-1----:R-:W-:-:S04]  /*4e90*/  SHF.L.U32 R3, R31, 0x1f, RZ ;  /* 0x0000001f1f037819 */ /* 0x002fc800000006ff */
[----:B------:R1:W3:Y:S03]  /*4ea0*/  SYNCS.PHASECHK.TRANS64.TRYWAIT P0, [R0+URZ+0x128], R3 ;  /* 0x00012803000075a7 */ /* 0x0002e600080011ff */
[----:B---3--:R-:W-:Y:S05]  /*4eb0*/  @!P0 NANOSLEEP.SYNCS 0x989680 ;  /* 0x009896800000895d */ /* 0x008fea0003900000 */
[----:B------:R-:W3:Y:S02]  /*4ec0*/  @!P0 SYNCS.PHASECHK.TRANS64 P0, [R0+URZ+0x128], R3 ;  /* 0x00012803000085a7 */ /* 0x000ee400080010ff */
[----:B--23--:R-:W-:Y:S05]  /*4ed0*/  @P0 EXIT ;  /* 0x000000000000094d */ /* 0x00cfea0003800000 */
[----:B------:R-:W-:Y:S05]  /*4ee0*/  BRA `(.L_x_92) ;  /* 0xfffffffc00e87947 */ /* 0x000fea000383ffff */
.L_x_81:
[----:B------:R-:W-:-:S06]  /*4ef0*/  UISETP.GE.AND UP1, UPT, UR8, 0x4, UPT ;  /* 0x000000040800788c */ /* 0x000fcc000bf26270 */
[----:B------:R-:W-:-:S13]  /*4f00*/  PLOP3.LUT P0, PT, PT, PT, UP1, 0x80, 0x8 ;  /* 0x000000000008781c */ /* 0x000fda0003f0f018 */
[----:B------:R-:W-:Y:S05]  /*4f10*/  @!P0 EXIT ;  /* 0x000000000000894d */ /* 0x000fea0003800000 */
[----:B------:R-:W-:Y:S01]  /*4f20*/  BAR.SYNC.DEFER_BLOCKING 0x6, 0xa0 ;  /* 0x0182800000007b1d */ /* 0x000fe20000010000 */
[C---:B------:R-:W-:Y:S01]  /*4f30*/  IMAD.SHL.U32 R7, R108.reuse, 0x40, RZ ;  /* 0x000000406c077824 */ /* 0x040fe200078e00ff */
[C---:B------:R-:W-:Y:S01]  /*4f40*/  LOP3.LUT R110, R108.reuse, 0x60, RZ, 0xc0, !PT ;  /* 0x000000606c6e7812 */ /* 0x040fe200078ec0ff */
[C---:B------:R-:W-:Y:S01]  /*4f50*/  IMAD.SHL.U32 R100, R108.reuse, 0x20, RZ ;  /* 0x000000206c647824 */ /* 0x040fe200078e00ff */
[----:B------:R-:W-:Y:S01]  /*4f60*/  CS2R R106, SRZ ;  /* 0x00000000006a7805 */ /* 0x000fe2000001ff00 */
[C---:B------:R-:W-:Y:S01]  /*4f70*/  IMAD.SHL.U32 R0, R108.reuse, 0x2, RZ ;  /* 0x000000026c007824 */ /* 0x040fe200078e00ff */
[----:B------:R-:W-:Y:S02]  /*4f80*/  UMOV UR49, 0x400 ;  /* 0x0000040000317882 */ /* 0x000fe40000000000 */
[----:B------:R-:W1:Y:S01]  /*4f90*/  LDC R99, c[0x0][0x370] ;  /* 0x0000dc00ff637b82 */ /* 0x000e620000000800 */
[----:B------:R-:W-:Y:S01]  /*4fa0*/  ULEA UR49, UR37, UR49, 0x18 ;  /* 0x0000003125317291 */ /* 0x000fe2000f8ec0ff */
[----:B------:R-:W-:Y:S01]  /*4fb0*/  LOP3.LUT R5, R7, 0x180, RZ, 0xc0, !PT ;  /* 0x0000018007057812 */ /* 0x000fe200078ec0ff */
[----:B------:R-:W-:Y:S01]  /*4fc0*/  IMAD.U32 R46, R108, 0x10000, RZ ;  /* 0x000100006c2e7824 */ /* 0x000fe200078e00ff */
[----:B------:R-:W-:Y:S01]  /*4fd0*/  LOP3.LUT R100, R100, 0xc00, RZ, 0xc0, !PT ;  /* 0x00000c0064647812 */ /* 0x000fe200078ec0ff */
[----:B------:R-:W-:Y:S01]  /*4fe0*/  UIADD3 UR4, UPT, UPT, UR49, 0x2200, URZ ;  /* 0x0000220031047890 */ /* 0x000fe2000fffe0ff */
[----:B------:R-:W-:Y:S01]  /*4ff0*/  LOP3.LUT R0, R5, 0x20, R0, 0xf8, !PT ;  /* 0x0000002005007812 */ /* 0x000fe200078ef800 */
[----:B------:R-:W-:Y:S01]  /*5000*/  IMAD.SHL.U32 R5, R108, 0x8, RZ ;  /* 0x000000086c057824 */ /* 0x000fe200078e00ff */
[----:B------:R-:W2:Y:S01]  /*5010*/  LDC R42, c[0x0][0xb0c] ;  /* 0x0002c300ff2a7b82 */ /* 0x000ea20000000800 */
[----:B------:R-:W-:Y:S01]  /*5020*/  LOP3.LUT R100, R100, 0x40, R7, 0xf8, !PT ;  /* 0x0000004064647812 */ /* 0x000fe200078ef807 */
[----:B------:R-:W-:Y:S01]  /*5030*/  IMAD.MOV.U32 R44, RZ, RZ, RZ ;  /* 0x000000ffff2c7224 */ /* 0x000fe200078e00ff */
[----:B------:R-:W-:Y:S01]  /*5040*/  LOP3.LUT R46, R46, 0x600000, RZ, 0xc0, !PT ;  /* 0x006000002e2e7812 */ /* 0x000fe200078ec0ff */
[----:B------:R-:W-:Y:S01]  /*5050*/  IMAD.MOV.U32 R112, RZ, RZ, RZ ;  /* 0x000000ffff707224 */ /* 0x000fe200078e00ff */
[----:B------:R-:W-:-:S02]  /*5060*/  LOP3.LUT R108, R108, 0x2, RZ, 0xc0, !PT ;  /* 0x000000026c6c7812 */ /* 0x000fc400078ec0ff */
[----:B------:R-:W-:Y:S02]  /*5070*/  CS2R R104, SRZ ;  /* 0x0000000000687805 */ /* 0x000fe4000001ff00 */
[----:B------:R-:W-:Y:S01]  /*5080*/  LOP3.LUT R5, R0, 0x30, R5, 0x78, !PT ;  /* 0x0000003000057812 */ /* 0x000fe200078e7805 */
[----:B------:R-:W4:Y:S01]  /*5090*/  LDC R97, c[0x0][0xb20] ;  /* 0x0002c800ff617b82 */ /* 0x000f220000000800 */
[----:B------:R-:W3:Y:S01]  /*50a0*/  LDS R3, [UR49+0x1f0] ;  /* 0x0001f031ff037984 */ /* 0x000ee20008000800 */
[----:B------:R-:W-:Y:S01]  /*50b0*/  LOP3.LUT R100, R100, 0x200, R7, 0xf8, !PT ;  /* 0x0000020064647812 */ /* 0x000fe200078ef807 */
[----:B------:R-:W-:Y:S01]  /*50c0*/  IMAD.MOV R102, RZ, RZ, -R108 ;  /* 0x000000ffff667224 */ /* 0x000fe200078e0a6c */
[----:B------:R-:W1:Y:S01]  /*50d0*/  LDCU.64 UR52, c[0x0][0x348] ;  /* 0x00006900ff3477ac */ /* 0x000e620008000a00 */
[----:B------:R-:W-:Y:S01]  /*50e0*/  IMAD.U32 R109, RZ, RZ, UR4 ;  /* 0x00000004ff6d7e24 */ /* 0x000fe2000f8e00ff */
[----:B------:R-:W-:Y:S02]  /*50f0*/  LOP3.LUT R100, R100, R5, RZ, 0xfc, !PT ;  /* 0x0000000564647212 */ /* 0x000fe400078efcff */
[----:B------:R-:W1:Y:S01]  /*5100*/  LDC R41, c[0x0][0xb30] ;  /* 0x0002cc00ff297b82 */ /* 0x000e620000000800 */
[----:B------:R-:W1:Y:S01]  /*5110*/  LDCU.64 UR38, c[0x0][0x888] ;  /* 0x00011100ff2677ac */ /* 0x000e620008000a00 */
[----:B------:R-:W1:Y:S06]  /*5120*/  LDCU.64 UR44, c[0x0][0x890] ;  /* 0x00011200ff2c77ac */ /* 0x000e6c0008000a00 */
[----:B------:R-:W1:Y:S01]  /*5130*/  LDC.64 R92, c[0x0][0xb10] ;  /* 0x0002c400ff5c7b82 */ /* 0x000e620000000a00 */
[----:B------:R-:W-:-:S07]  /*5140*/  UIADD3 UR48, UPT, UPT, UR49, 0x200, URZ ;  /* 0x0000020031307890 */ /* 0x000fce000fffe0ff */
[----:B------:R-:W1:Y:S08]  /*5150*/  LDC.64 R38, c[0x0][0xb18] ;  /* 0x0002c600ff267b82 */ /* 0x000e700000000a00 */
[----:B------:R-:W1:Y:S08]  /*5160*/  LDC.64 R36, c[0x0][0xb28] ;  /* 0x0002ca00ff247b82 */ /* 0x000e700000000a00 */
[----:B------:R-:W1:Y:S01]  /*5170*/  LDC.64 R90, c[0x0][0x8b0] ;  /* 0x00022c00ff5a7b82 */ /* 0x000e620000000a00 */
[----:B---3--:R-:W-:-:S07]  /*5180*/  IMAD.IADD R46, R3, 0x1, R46 ;  /* 0x00000001032e7824 */ /* 0x008fce00078e022e */
[----:B------:R-:W3:Y:S08]  /*5190*/  LDC.64 R88, c[0x0][0x8a8] ;  /* 0x00022a00ff587b82 */ /* 0x000ef00000000a00 */
[----:B--2-4-:R-:W1:Y:S02]  /*51a0*/  LDC R98, c[0x0][0x374] ;  /* 0x0000dd00ff627b82 */ /* 0x014e640000000800 */
.L_x_118:
[----:B------:R-:W-:Y:S02]  /*51b0*/  LEA R0, R112, UR49, 0x3 ;  /* 0x0000003170007c11 */ /* 0x000fe4000f8e18ff */
[----:B------:R-:W-:Y:S02]  /*51c0*/  SHF.L.U32 R3, R106, 0x1f, RZ ;  /* 0x0000001f6a037819 */ /* 0x000fe400000006ff */
[----:B------:R-:W-:Y:S02]  /*51d0*/  LEA R16, R112, UR49, 0x4 ;  /* 0x0000003170107c11 */ /* 0x000fe4000f8e20ff */
[----:B------:R-:W2:Y:S02]  /*51e0*/  SYNCS.PHASECHK.TRANS64.TRYWAIT P0, [R0+URZ+0x140], R3 ;  /* 0x00014003000075a7 */ /* 0x000ea400080011ff */
[----:B-12---:R-:W-:Y:S05]  /*51f0*/  @!P0 BRA `(.L_x_93) ;  /* 0x0000003400408947 */ /* 0x006fea0003800000 */
.L_x_180:
[----:B------:R-:W4:Y:S01]  /*5200*/  LDC.64 R12, c[0x0][0xb10] ;  /* 0x0002c400ff0c7b82 */ /* 0x000f220000000a00 */
[----:B------:R-:W3:Y:S01]  /*5210*/  LDS.128 R16, [R16+0x1d0] ;  /* 0x0001d00010107984 */ /* 0x000ee20000000c00 */
[----:B-1----:R-:W-:Y:S01]  /*5220*/  ISETP.NE.AND P1, PT, R41, 0x1, PT ;  /* 0x000000012900780c */ /* 0x002fe20003f25270 */
[----:B--2---:R-:W-:Y:S01]  /*5230*/  VIADD R0, R0, 0x150 ;  /* 0x0000015000007836 */ /* 0x004fe20000000000 */
[----:B------:R-:W-:Y:S04]  /*5240*/  ISETP.GE.AND P0, PT, R40, 0x1, PT ;  /* 0x000000012800780c */ /* 0x000fe80003f06270 */
[----:B------:R-:W1:Y:S01]  /*5250*/  LDC.64 R10, c[0x0][0xb18] ;  /* 0x0002c600ff0a7b82 */ /* 0x000e620000000a00 */
[----:B------:R-:W-:Y:S01]  /*5260*/  PRMT R0, RZ, 0x654, R0 ;  /* 0x00000654ff007816 */ /* 0x000fe20000000000 */
[----:B------:R-:W-:Y:S01]  /*5270*/  @!PT LDS RZ, [RZ] ;  /* 0x00000000fffff984 */ /* 0x000fe20000000800 */
[----:B------:R-:W-:Y:S01]  /*5280*/  @!PT LDS RZ, [RZ] ;  /* 0x00000000fffff984 */ /* 0x000fe20000000800 */
[----:B------:R-:W-:Y:S01]  /*5290*/  @!PT LDS RZ, [RZ] ;  /* 0x00000000fffff984 */ /* 0x000fe20000000800 */
[----:B------:R-:W-:Y:S01]  /*52a0*/  @!PT LDS RZ, [RZ] ;  /* 0x00000000fffff984 */ /* 0x000fe20000000800 */
[----:B------:R2:W-:Y:S06]  /*52b0*/  MEMBAR.ALL.CTA ;  /* 0x0000000000007992 */ /* 0x0005ec0000008000 */
[----:B--2---:R-:W2:Y:S01]  /*52c0*/  FENCE.VIEW.ASYNC.S ;  /* 0x00000000000073c6 */ /* 0x004ea20000000000 */
[----:B------:R-:W1:Y:S08]  /*52d0*/  @!P1 LDC R14, c[0x0][0xb20] ;  /* 0x0002c800ff0e9b82 */ /* 0x000e700000000800 */
[----:B------:R-:W1:Y:S01]  /*52e0*/  @!P1 LDC R9, c[0x0][0xb0c] ;  /* 0x0002c300ff099b82 */ /* 0x000e620000000800 */
[----:B--2---:R2:W-:Y:S01]  /*52f0*/  SYNCS.ARRIVE.TRANS64.RED.A1T0 RZ, [R0+URZ], RZ ;  /* 0x000000ff00ff79a7 */ /* 0x0045e200081004ff */
[----:B---3--:R-:W-:Y:S04]  /*5300*/  LOP3.LUT P4, RZ, R18, 0x1, RZ, 0xc0, !PT ;  /* 0x0000000112ff7812 */ /* 0x008fe8000788c0ff */
[----:B------:R-:W-:Y:S09]  /*5310*/  P2R R111, PR, RZ, 0x10 ;  /* 0x00000010ff6f7803 */ /* 0x000ff20000000000 */
[----:B------:R-:W-:Y:S02]  /*5320*/  @P4 MOV R45, R16 ;  /* 0x00000010002d4202 */ /* 0x000fe40000000f00 */
[----:B------:R-:W-:Y:S01]  /*5330*/  @P4 LOP3.LUT R43, R17, 0xffff, RZ, 0xc0, !PT ;  /* 0x0000ffff112b4812 */ /* 0x000fe200078ec0ff */
[----:B--2-4-:R-:W-:Y:S06]  /*5340*/  @!P0 BRA `(.L_x_94) ;  /* 0x0000000000a48947 */ /* 0x014fec0003800000 */
[----:B------:R-:W-:Y:S01]  /*5350*/  IMAD.HI.U32 R24, R98, R39, RZ ;  /* 0x0000002762187227 */ /* 0x000fe200078e00ff */
[----:B------:R-:W-:Y:S02]  /*5360*/  ISETP.NE.AND P0, PT, R38, 0x1, PT ;  /* 0x000000012600780c */ /* 0x000fe40003f05270 */
[----:B------:R-:W-:Y:S01]  /*5370*/  ISETP.NE.AND P2, PT, R40, 0x1, PT ;  /* 0x000000012800780c */ /* 0x000fe20003f45270 */
[-C--:B------:R-:W-:Y:S01]  /*5380*/  IMAD.HI.U32 R22, R99, R92.reuse, RZ ;  /* 0x0000005c63167227 */ /* 0x080fe200078e00ff */
[----:B------:R-:W-:Y:S02]  /*5390*/  SHF.R.U32.HI R23, RZ, R97, R24 ;  /* 0x00000061ff177219 */ /* 0x000fe40000011618 */
[----:B------:R-:W-:Y:S01]  /*53a0*/  ISETP.NE.AND P3, PT, R42, 0x1, PT ;  /* 0x000000012a00780c */ /* 0x000fe20003f65270 */
[----:B------:R-:W-:Y:S01]  /*53b0*/  IMAD.HI.U32 R28, R43, R39, RZ ;  /* 0x000000272b1c7227 */ /* 0x000fe200078e00ff */
[----:B------:R-:W-:Y:S02]  /*53c0*/  SHF.R.U32.HI R22, RZ, R93, R22 ;  /* 0x0000005dff167219 */ /* 0x000fe40000011616 */
[----:B------:R-:W-:Y:S01]  /*53d0*/  SEL R3, R98, R23, !P0 ;  /* 0x0000001762037207 */ /* 0x000fe20004000000 */
[----:B------:R-:W-:Y:S01]  /*53e0*/  IMAD.HI.U32 R26, R45, R92, RZ ;  /* 0x0000005c2d1a7227 */ /* 0x000fe200078e00ff */
[----:B------:R-:W-:Y:S03]  /*53f0*/  SEL R7, R99, R22, !P3 ;  /* 0x0000001663077207 */ /* 0x000fe60005800000 */
[-C--:B------:R-:W-:Y:S01]  /*5400*/  IMAD.HI.U32 R22, R3, R36.reuse, RZ ;  /* 0x0000002403167227 */ /* 0x080fe200078e00ff */
[----:B------:R-:W-:Y:S03]  /*5410*/  SHF.R.U32.HI R26, RZ, R93, R26 ;  /* 0x0000005dff1a7219 */ /* 0x000fe6000001161a */
[----:B------:R-:W-:Y:S01]  /*5420*/  IMAD.HI.U32 R24, R7, R36, RZ ;  /* 0x0000002407187227 */ /* 0x000fe200078e00ff */
[----:B------:R-:W-:Y:S02]  /*5430*/  @P2 SHF.R.U32.HI R3, RZ, R37, R22 ;  /* 0x00000025ff032219 */ /* 0x000fe40000011616 */
[----:B------:R-:W-:Y:S02]  /*5440*/  SHF.R.U32.HI R22, RZ, R97, R28 ;  /* 0x00000061ff167219 */ /* 0x000fe4000001161c */
[----:B------:R-:W-:Y:S01]  /*5450*/  @P2 SHF.R.U32.HI R7, RZ, R37, R24 ;  /* 0x00000025ff072219 */ /* 0x000fe20000011618 */
[C---:B------:R-:W-:Y:S01]  /*5460*/  IMAD R2, R40.reuse, R3, RZ ;  /* 0x0000000328027224 */ /* 0x040fe200078e02ff */
[----:B------:R-:W-:Y:S02]  /*5470*/  SEL R5, R43, R22, !P0 ;  /* 0x000000162b057207 */ /* 0x000fe40004000000 */
[----:B------:R-:W-:Y:S01]  /*5480*/  SEL R3, R45, R26, !P3 ;  /* 0x0000001a2d037207 */ /* 0x000fe20005800000 */
[----:B------:R-:W-:Y:S01]  /*5490*/  IMAD R4, R40, R7, RZ ;  /* 0x0000000728047224 */ /* 0x000fe200078e02ff */
[C---:B------:R-:W-:Y:S01]  /*54a0*/  ISETP.GE.AND P0, PT, R5.reuse, R2, PT ;  /* 0x000000020500720c */ /* 0x040fe20003f06270 */
[----:B------:R-:W-:Y:S03]  /*54b0*/  IMAD.HI.U32 R6, R5, R36, RZ ;  /* 0x0000002405067227 */ /* 0x000fe600078e00ff */
[----:B------:R-:W-:Y:S01]  /*54c0*/  ISETP.GE.OR P0, PT, R3, R4, P0 ;  /* 0x000000040300720c */ /* 0x000fe20000706670 */
[----:B------:R-:W-:Y:S01]  /*54d0*/  IMAD.MOV R4, RZ, RZ, -R3 ;  /* 0x000000ffff047224 */ /* 0x000fe200078e0a03 */
[-C--:B------:R-:W-:Y:S03]  /*54e0*/  SHF.R.U32.HI R6, RZ, R37.reuse, R6 ;  /* 0x00000025ff067219 */ /* 0x080fe60000011606 */
[----:B------:R-:W-:Y:S01]  /*54f0*/  IMAD R45, R42, R4, R45 ;  /* 0x000000042a2d7224 */ /* 0x000fe200078e022d */
[----:B------:R-:W-:Y:S05]  /*5500*/  SEL R15, R5, R6, !P2 ;  /* 0x00000006050f7207 */ /* 0x000fea0005000000 */
[----:B------:R-:W-:Y:S02]  /*5510*/  IMAD.MOV R6, RZ, RZ, -R15 ;  /* 0x000000ffff067224 */ /* 0x000fe400078e0a0f */
[C---:B------:R-:W-:Y:S04]  /*5520*/  @!P0 IMAD.HI.U32 R2, R3.reuse, R36, RZ ;  /* 0x0000002403028227 */ /* 0x040fe800078e00ff */
[----:B------:R-:W-:Y:S01]  /*5530*/  IMAD R6, R40, R6, R5 ;  /* 0x0000000628067224 */ /* 0x000fe200078e0205 */
[----:B------:R-:W-:Y:S04]  /*5540*/  @!P0 SHF.R.U32.HI R2, RZ, R37, R2 ;  /* 0x00000025ff028219 */ /* 0x000fe80000011602 */
[----:B------:R-:W-:Y:S02]  /*5550*/  @!P0 SEL R0, R3, R2, !P2 ;  /* 0x0000000203008207 */ /* 0x000fe40005000000 */
[----:B------:R-:W-:Y:S02]  /*5560*/  IADD3 R2, PT, PT, -R5, RZ, RZ ;  /* 0x000000ff05027210 */ /* 0x000fe40007ffe1ff */
[----:B------:R-:W-:Y:S01]  /*5570*/  @!P0 IADD3 R8, PT, PT, R15, -R0, RZ ;  /* 0x800000000f088210 */ /* 0x000fe20007ffe0ff */
[----:B------:R-:W-:Y:S02]  /*5580*/  @!P0 IMAD R0, R7, R6, R0 ;  /* 0x0000000607008224 */ /* 0x000fe400078e0200 */
[----:B------:R-:W-:Y:S02]  /*5590*/  IMAD R43, R38, R2, R43 ;  /* 0x00000002262b7224 */ /* 0x000fe400078e022b */
[----:B------:R-:W-:Y:S02]  /*55a0*/  @!P0 IMAD R5, R8, R40, R3 ;  /* 0x0000002808058224 */ /* 0x000fe400078e0203 */
[----:B------:R-:W-:Y:S04]  /*55b0*/  @!P0 IMAD.MOV.U32 R3, RZ, RZ, R0 ;  /* 0x000000ffff038224 */ /* 0x000fe800078e0000 */
[----:B------:R-:W-:Y:S02]  /*55c0*/  IMAD R45, R3, R42, R45 ;  /* 0x0000002a032d7224 */ /* 0x000fe400078e022d */
[----:B------:R-:W-:Y:S07]  /*55d0*/  IMAD R43, R5, R38, R43 ;  /* 0x00000026052b7224 */ /* 0x000fee00078e022b */
.L_x_94:
[----:B-1----:R-:W-:Y:S01]  /*55e0*/  @!P1 ISETP.NE.AND P0, PT, R10, 0x1, PT ;  /* 0x000000010a00980c */ /* 0x002fe20003f05270 */
[----:B------:R-:W-:Y:S01]  /*55f0*/  @!P1 IMAD.HI.U32 R0, R45, R12, RZ ;  /* 0x0000000c2d009227 */ /* 0x000fe200078e00ff */
[----:B------:R-:W-:Y:S01]  /*5600*/  @!P1 ISETP.NE.AND P2, PT, R9, 0x1, PT ;  /* 0x000000010900980c */ /* 0x000fe20003f45270 */
[----:B------:R-:W-:Y:S01]  /*5610*/  ULOP3.LUT UP0, URZ, UR48, 0x1b0, URZ, 0xc0, !UPT ;  /* 0x000001b030ff7892 */ /* 0x000fe2000f80c0ff */
[----:B------:R-:W-:Y:S01]  /*5620*/  R2UR UR42, R21 ;  /* 0x00000000152a72ca */ /* 0x000fe200000e0000 */
[----:B------:R-:W-:Y:S01]  /*5630*/  @!P1 IMAD.HI.U32 R3, R43, R11, RZ ;  /* 0x0000000b2b039227 */ /* 0x000fe200078e00ff */
[----:B------:R-:W-:Y:S02]  /*5640*/  @!P1 SHF.R.U32.HI R0, RZ, R13, R0 ;  /* 0x0000000dff009219 */ /* 0x000fe40000011600 */
[----:B------:R-:W-:Y:S01]  /*5650*/  R2UR UR41, R20 ;  /* 0x00000000142972ca */ /* 0x000fe200000e0000 */
[----:B------:R-:W-:Y:S01]  /*5660*/  VIADD R112, R112, 0x1 ;  /* 0x0000000170707836 */ /* 0x000fe20000000000 */
[----:B------:R-:W-:Y:S02]  /*5670*/  @!P1 SHF.R.U32.HI R2, RZ, R14, R3 ;  /* 0x0000000eff029219 */ /* 0x000fe40000011603 */
[----:B------:R-:W-:Y:S02]  /*5680*/  @!P1 SEL R3, R45, R0, !P2 ;  /* 0x000000002d039207 */ /* 0x000fe40005000000 */
[----:B------:R-:W-:Y:S02]  /*5690*/  @!P1 SEL R2, R43, R2, !P0 ;  /* 0x000000022b029207 */ /* 0x000fe40004000000 */
[----:B------:R-:W-:Y:S01]  /*56a0*/  @P4 SHF.R.U32.HI R103, RZ, 0x10, R17 ;  /* 0x00000010ff674819 */ /* 0x000fe20000011611 */
[----:B------:R-:W-:Y:S02]  /*56b0*/  USHF.L.U32 UR42, UR42, 0x6, URZ ;  /* 0x000000062a2a7899 */ /* 0x000fe400080006ff */
[----:B------:R-:W-:Y:S02]  /*56c0*/  @!P1 IMAD.IADD R0, R2, 0x1, -R3 ;  /* 0x0000000102009824 */ /* 0x000fe400078e0a03 */
[----:B------:R-:W-:Y:S01]  /*56d0*/  @!P1 IMAD.IADD R2, R3, 0x1, -R2 ;  /* 0x0000000103029824 */ /* 0x000fe200078e0a02 */
[----:B------:R-:W-:Y:S01]  /*56e0*/  USHF.L.U32 UR41, UR41, 0x7, URZ ;  /* 0x0000000729297899 */ /* 0x000fe200080006ff */
[----:B------:R-:W-:Y:S02]  /*56f0*/  @!P1 IMAD R45, R0, R9, R45 ;  /* 0x00000009002d9224 */ /* 0x000fe400078e022d */
[----:B------:R-:W-:Y:S01]  /*5700*/  @!P1 IMAD R43, R2, R10, R43 ;  /* 0x0000000a022b9224 */ /* 0x000fe200078e022b */
[----:B------:R-:W-:Y:S08]  /*5710*/  BRA.U !UP0, `(.L_x_95) ;  /* 0x0000000108407547 */ /* 0x000ff0000b800000 */
[----:B------:R-:W1:Y:S01]  /*5720*/  LDCU.64 UR8, c[0x4][0x80] ;  /* 0x01001000ff0877ac */ /* 0x000e620008000a00 */
[----:B------:R-:W-:Y:S01]  /*5730*/  MOV R3, 0x0 ;  /* 0x0000000000037802 */ /* 0x000fe20000000f00 */
[----:B------:R-:W-:Y:S02]  /*5740*/  HFMA2 R12, -RZ, RZ, 0, 5.9604644775390625e-08 ;  /* 0x00000001ff0c7431 */ /* 0x000fe400000001ff */
[----:B------:R-:W-:Y:S02]  /*5750*/  IMAD.MOV.U32 R8, RZ, RZ, 0x70 ;  /* 0x00000070ff087424 */ /* 0x000fe400078e00ff */
[----:B------:R-:W-:Y:S01]  /*5760*/  IMAD.MOV.U32 R13, RZ, RZ, RZ ;  /* 0x000000ffff0d7224 */ /* 0x000fe200078e00ff */
[----:B------:R-:W2:Y:S01]  /*5770*/  LDCU.64 UR6, c[0x4][0x88] ;  /* 0x01001100ff0677ac */ /* 0x000ea20008000a00 */
[----:B------:R-:W3:Y:S01]  /*5780*/  LDC.64 R2, c[0x4][R3] ;  /* 0x0100000003027b82 */ /* 0x000ee20000000a00 */
[----:B------:R-:W4:Y:S01]  /*5790*/  LDCU.64 UR4, c[0x4][0x8] ;  /* 0x01000100ff0477ac */ /* 0x000f220008000a00 */
[----:B-1----:R-:W-:Y:S01]  /*57a0*/  MOV R5, UR9 ;  /* 0x0000000900057c02 */ /* 0x002fe20008000f00 */
[----:B------:R-:W-:Y:S01]  /*57b0*/  IMAD.U32 R4, RZ, RZ, UR8 ;  /* 0x00000008ff047e24 */ /* 0x000fe2000f8e00ff */
[----:B--2---:R-:W-:Y:S01]  /*57c0*/  MOV R7, UR7 ;  /* 0x0000000700077c02 */ /* 0x004fe20008000f00 */
[----:B------:R-:W-:Y:S01]  /*57d0*/  IMAD.U32 R6, RZ, RZ, UR6 ;  /* 0x00000006ff067e24 */ /* 0x000fe2000f8e00ff */
[----:B----4-:R-:W-:Y:S01]  /*57e0*/  MOV R11, UR5 ;  /* 0x00000005000b7c02 */ /* 0x010fe20008000f00 */
[----:B------:R-:W-:Y:S02]  /*57f0*/  IMAD.U32 R10, RZ, RZ, UR4 ;  /* 0x00000004ff0a7e24 */ /* 0x000fe4000f8e00ff */
[----:B------:R-:W-:Y:S07]  /*5800*/  LEPC R20, `(.L_x_95) ;  /* 0x000000001014794e */ /* 0x000fee0000000000 */
[----:B---3-5:R-:W-:Y:S05]  /*5810*/  CALL.ABS.NOINC R2 ;  /* 0x0000000002007343 */ /* 0x028fea0003c00000 */
.L_x_95:
[----:B------:R-:W-:Y:S01]  /*5820*/  LOP3.LUT P0, RZ, R109, 0x1b0, RZ, 0xc0, !PT ;  /* 0x000001b06dff7812 */ /* 0x000fe2000780c0ff */
[----:B------:R-:W-:Y:S11]  /*5830*/  BSSY.RECONVERGENT B6, `(.L_x_96) ;  /* 0x0000013000067945 */ /* 0x000ff60003800200 */
[----:B------:R-:W-:Y:S01]  /*5840*/  @!UPT UIADD3 URZ, UPT, UPT, URZ, URZ, URZ ;  /* 0x000000fffffff290 */ /* 0x000fe2000fffe0ff */
[----:B------:R-:W-:Y:S05]  /*5850*/  @!P0 BRA `(.L_x_97) ;  /* 0x0000000000408947 */ /* 0x000fea0003800000 */
        /* <DEDUP_REMOVED lines=16> */
.L_x_97:
[----:B------:R-:W-:Y:S05]  /*5960*/  BSYNC.RECONVERGENT B6 ;  /* 0x0000000000067941 */ /* 0x000fea0003800200 */
.L_x_96:
[----:B------:R-:W-:Y:S01]  /*5970*/  ISETP.NE.U32.AND P4, PT, R90, RZ, PT ;  /* 0x000000ff5a00720c */ /* 0x000fe20003f85070 */
[----:B------:R-:W-:Y:S01]  /*5980*/  UISETP.NE.AND UP2, UPT, UR50, URZ, UPT ;  /* 0x000000ff3200728c */ /* 0x000fe2000bf45270 */
[----:B------:R-:W-:Y:S01]  /*5990*/  ISETP.NE.U32.AND P2, PT, RZ, UR38, PT ;  /* 0x00000026ff007c0c */ /* 0x000fe2000bf45070 */
[----:B------:R-:W-:Y:S01]  /*59a0*/  UISETP.NE.U32.AND UP1, UPT, UR44, URZ, UPT ;  /* 0x000000ff2c00728c */ /* 0x000fe2000bf25070 */
[----:B------:R-:W-:Y:S01]  /*59b0*/  ISETP.NE.AND.EX P4, PT, R91, RZ, PT, P4 ;  /* 0x000000ff5b00720c */ /* 0x000fe20003f85340 */
[----:B------:R-:W-:Y:S01]  /*59c0*/  UPLOP3.LUT UP0, UPT, UPT, UPT, UPT, 0x40, 0x4 ;  /* 0x000000000004789c */ /* 0x000fe20003f0e870 */
[----:B------:R-:W-:Y:S01]  /*59d0*/  ISETP.NE.AND.EX P2, PT, RZ, UR39, PT, P2 ;  /* 0x00000027ff007c0c */ /* 0x000fe2000bf45320 */
[----:B------:R-:W-:Y:S01]  /*59e0*/  UISETP.NE.AND.EX UP1, UPT, UR45, URZ, UPT, UP1 ;  /* 0x000000ff2d00728c */ /* 0x000fe2000bf25310 */
[----:B------:R-:W-:Y:S04]  /*59f0*/  PLOP3.LUT P1, PT, PT, PT, UP2, 0x80, 0x8 ;  /* 0x000000000008781c */ /* 0x000fe80003f2f028 */
[----:B------:R-:W-:Y:S06]  /*5a00*/  @UP2 UPLOP3.LUT UP0, UPT, UPT, UPT, UP1, 0x80, 0x8 ;  /* 0x000000000008289c */ /* 0x000fec0003f0f010 */
[----:B------:R-:W-:Y:S01]  /*5a10*/  PLOP3.LUT P0, PT, PT, PT, UP0, 0x80, 0x8 ;  /* 0x000000000008781c */ /* 0x000fe20003f0f008 */
[----:B------:R-:W-:Y:S01]  /*5a20*/  @!UPT UIADD3 URZ, UPT, UPT, URZ, URZ, URZ ;  /* 0x000000fffffff290 */ /* 0x000fe2000fffe0ff */
[----:B------:R-:W-:Y:S11]  /*5a30*/  BRA.U !UP1, `(.L_x_98) ;  /* 0x0000000109387547 */ /* 0x000ff6000b800000 */
[----:B------:R-:W-:Y:S01]  /*5a40*/  UISETP.NE.U32.AND UP0, UPT, UR38, URZ, UPT ;  /* 0x000000ff2600728c */ /* 0x000fe2000bf05070 */
[----:B------:R-:W-:Y:S02]  /*5a50*/  HFMA2 R0, -RZ, RZ, 0, 5.9604644775390625e-08 ;  /* 0x00000001ff007431 */ /* 0x000fe400000001ff */
[----:B------:R-:W-:Y:S01]  /*5a60*/  IMAD.MOV.U32 R95, RZ, RZ, 0x1 ;  /* 0x00000001ff5f7424 */ /* 0x000fe200078e00ff */
[----:B------:R-:W-:Y:S06]  /*5a70*/  UISETP.NE.AND.EX UP0, UPT, UR39, URZ, UPT, UP0 ;  /* 0x000000ff2700728c */ /* 0x000fec000bf05300 */
[----:B------:R-:W-:Y:S05]  /*5a80*/  PLOP3.LUT P3, PT, PT, PT, UP0, 0x80, 0x8 ;  /* 0x000000000008781c */ /* 0x000fea0003f6f008 */
[----:B------:R-:W1:Y:S01]  /*5a90*/  @UP0 LDCU.64 UR6, c[0x0][0x888] ;  /* 0x00011100ff0607ac */ /* 0x000e620008000a00 */
[----:B------:R-:W-:Y:S07]  /*5aa0*/  @UP0 UIMAD UR4, UR36, UR44, URZ ;  /* 0x0000002c240402a4 */ /* 0x000fee000f8e02ff */
[----:B------:R-:W-:Y:S01]  /*5ab0*/  @!P3 PRMT R95, R0, 0x7610, R95 ;  /* 0x00007610005fb816 */ /* 0x000fe2000000005f */
[----:B-1----:R-:W-:Y:S03]  /*5ac0*/  @UP0 UIMAD.WIDE UR6, UR4, 0x4, UR6 ;  /* 0x00000004040608a5 */ /* 0x002fe6000f8e0206 */
[----:B------:R-:W1:Y:S03]  /*5ad0*/  @!UP0 LDCU UR4, c[0x0][0x880] ;  /* 0x00011000ff0487ac */ /* 0x000e660008000800 */
[----:B------:R-:W-:Y:S01]  /*5ae0*/  IMAD.U32 R2, RZ, RZ, UR6 ;  /* 0x00000006ff027e24 */ /* 0x000fe2000f8e00ff */
[----:B------:R-:W-:Y:S05]  /*5af0*/  MOV R3, UR7 ;  /* 0x0000000700037c02 */ /* 0x000fea0008000f00 */
[----:B-----5:R2:W5:Y:S02]  /*5b00*/  @P3 LDG.E R49, desc[UR46][R2.64] ;  /* 0x0000002e02313981 */ /* 0x020564000c1e1900 */
[----:B-12---:R-:W-:Y:S02]  /*5b10*/  @!P3 IMAD.U32 R49, RZ, RZ, UR4 ;  /* 0x00000004ff31be24 */ /* 0x006fe4000f8e00ff */
.L_x_98:
[----:B------:R-:W-:Y:S05]  /*5b20*/  @!P4 BRA `(.L_x_99) ;  /* 0x000000000020c947 */ /* 0x000fea0003800000 */
[----:B------:R-:W-:Y:S04]  /*5b30*/  ISETP.NE.U32.AND P3, PT, R88, RZ, PT ;  /* 0x000000ff5800720c */ /* 0x000fe80003f65070 */
[----:B------:R-:W-:Y:S11]  /*5b40*/  ISETP.NE.AND.EX P3, PT, R89, RZ, PT, P3 ;  /* 0x000000ff5900720c */ /* 0x000ff60003f65330 */
[----:B------:R-:W-:Y:S02]  /*5b50*/  @!UPT UIADD3 URZ, UPT, UPT, URZ, URZ, URZ ;  /* 0x000000fffffff290 */ /* 0x000fe4000fffe0ff */
[----:B------:R-:W1:Y:S01]  /*5b60*/  @P3 LDC.64 R2, c[0x0][0x8a8] ;  /* 0x00022a00ff023b82 */ /* 0x000e620000000a00 */
[----:B------:R-:W-:Y:S04]  /*5b70*/  @P3 IMAD R0, R90, UR36, RZ ;  /* 0x000000245a003c24 */ /* 0x000fe8000f8e02ff */
[----:B-1----:R-:W-:Y:S05]  /*5b80*/  @P3 IMAD.WIDE R2, R0, 0x4, R2 ;  /* 0x0000000400023825 */ /* 0x002fea00078e0202 */
[----:B-----5:R1:W5:Y:S02]  /*5b90*/  @P3 LDG.E R47, desc[UR46][R2.64] ;  /* 0x0000002e022f3981 */ /* 0x020364000c1e1900 */
[----:B-1----:R-:W2:Y:S02]  /*5ba0*/  @!P3 LDC R47, c[0x0][0x8a0] ;  /* 0x00022800ff2fbb82 */ /* 0x002ea40000000800 */
.L_x_99:
[----:B-----5:R-:W-:Y:S01]  /*5bb0*/  FSETP.NEU.AND P4, PT, R49, RZ, PT ;  /* 0x000000ff3100720b */ /* 0x020fe20003f8d000 */
[----:B------:R-:W-:Y:S01]  /*5bc0*/  BSSY B1, `(.L_x_100) ;  /* 0x0000042000017945 */ /* 0x000fe20003800000 */
[----:B------:R-:W-:Y:S01]  /*5bd0*/  SEL R7, RZ, 0xffffffff, P2 ;  /* 0xffffffffff077807 */ /* 0x000fe20001000000 */
[----:B------:R-:W-:Y:S01]  /*5be0*/  IMAD.MOV.U32 R115, RZ, RZ, 0x1 ;  /* 0x00000001ff737424 */ /* 0x000fe200078e00ff */
[----:B------:R-:W-:Y:S02]  /*5bf0*/  LOP3.LUT P3, RZ, R95, 0xff, RZ, 0xc0, !PT ;  /* 0x000000ff5fff7812 */ /* 0x000fe4000786c0ff */
[----:B------:R-:W-:Y:S02]  /*5c00*/  CS2R R86, SRZ ;  /* 0x0000000000567805 */ /* 0x000fe4000001ff00 */
[----:B------:R-:W-:Y:S02]  /*5c10*/  @P1 SEL R4, RZ, 0xffffffff, P4 ;  /* 0xffffffffff041807 */ /* 0x000fe40002000000 */
[----:B------:R-:W-:Y:S02]  /*5c20*/  CS2R R84, SRZ ;  /* 0x0000000000547805 */ /* 0x000fe4000001ff00 */
[----:B------:R-:W-:Y:S02]  /*5c30*/  LEA R0, R105, UR49, 0x3 ;  /* 0x0000003169007c11 */ /* 0x000fe4000f8e18ff */
[----:B------:R-:W-:Y:S02]  /*5c40*/  CS2R R82, SRZ ;  /* 0x0000000000527805 */ /* 0x000fe4000001ff00 */
[----:B------:R-:W-:Y:S02]  /*5c50*/  @P0 SEL R4, R7, R4, !P3 ;  /* 0x0000000407040207 */ /* 0x000fe40005800000 */
[----:B------:R-:W-:Y:S02]  /*5c60*/  CS2R R80, SRZ ;  /* 0x0000000000507805 */ /* 0x000fe4000001ff00 */
[----:B------:R-:W-:Y:S02]  /*5c70*/  LEA R113, R44, UR49, 0x3 ;  /* 0x000000312c717c11 */ /* 0x000fe4000f8e18ff */
[----:B------:R-:W-:Y:S02]  /*5c80*/  @P1 LOP3.LUT R4, R4, 0x1, RZ, 0xc0, !PT ;  /* 0x0000000104041812 */ /* 0x000fe400078ec0ff */
[----:B------:R-:W-:Y:S02]  /*5c90*/  SHF.L.U32 R2, R107, 0x1f, RZ ;  /* 0x0000001f6b027819 */ /* 0x000fe400000006ff */
[----:B------:R-:W-:Y:S02]  /*5ca0*/  ISETP.NE.U32.OR P6, PT, R4, 0x1, !P1 ;  /* 0x000000010400780c */ /* 0x000fe40004fc5470 */
[----:B------:R-:W-:Y:S02]  /*5cb0*/  PLOP3.LUT P2, PT, PT, PT, UP1, 0x80, 0x8 ;  /* 0x000000000008781c */ /* 0x000fe40003f4f018 */
[----:B------:R-:W-:Y:S02]  /*5cc0*/  LEA.HI R5, R44, R44, RZ, 0x1 ;  /* 0x0000002c2c057211 */ /* 0x000fe400078f08ff */
[----:B------:R-:W-:Y:S02]  /*5cd0*/  SEL R4, RZ, 0xffffffff, P4 ;  /* 0xffffffffff047807 */ /* 0x000fe40002000000 */
[----:B------:R-:W-:Y:S01]  /*5ce0*/  P2R R114, PR, RZ, 0x40 ;  /* 0x00000040ff727803 */ /* 0x000fe20000000000 */
[C---:B------:R-:W-:Y:S01]  /*5cf0*/  IMAD.SHL.U32 R3, R5.reuse, 0x40, RZ ;  /* 0x0000004005037824 */ /* 0x040fe200078e00ff */
[----:B------:R-:W-:Y:S03]  /*5d00*/  LOP3.LUT R5, R5, 0xffe, RZ, 0xc0, !PT ;  /* 0x00000ffe05057812 */ /* 0x000fe600078ec0ff */
[----:B------:R-:W-:Y:S02]  /*5d10*/  @P6 SHF.L.U32 R9, R104, 0x1f, RZ ;  /* 0x0000001f68096819 */ /* 0x000fe400000006ff */
[----:B------:R-:W-:Y:S01]  /*5d20*/  @P2 SEL R4, R7, R4, !P3 ;  /* 0x0000000407042207 */ /* 0x000fe20005800000 */
[----:B------:R-:W-:Y:S01]  /*5d30*/  IMAD.IADD R48, R44, 0x1, -R5 ;  /* 0x000000012c307824 */ /* 0x000fe200078e0a05 */
[----:B------:R-:W1:Y:S01]  /*5d40*/  @P6 SYNCS.PHASECHK.TRANS64.TRYWAIT P1, [R0+URZ+0x110], R9 ;  /* 0x00011009000065a7 */ /* 0x000e6200080211ff */
[----:B------:R-:W-:Y:S02]  /*5d50*/  LOP3.LUT R3, R3, 0xffffff80, RZ, 0xc0, !PT ;  /* 0xffffff8003037812 */ /* 0x000fe400078ec0ff */
[----:B------:R-:W-:Y:S03]  /*5d60*/  LOP3.LUT R4, R4, 0x1, RZ, 0xc0, !PT ;  /* 0x0000000104047812 */ /* 0x000fe600078ec0ff */
[----:B------:R-:W-:Y:S01]  /*5d70*/  IMAD.IADD R3, R46, 0x1, R3 ;  /* 0x000000012e037824 */ /* 0x000fe200078e0203 */
[----:B------:R-:W-:Y:S03]  /*5d80*/  ISETP.NE.U32.AND P5, PT, R4, 0x1, PT ;  /* 0x000000010400780c */ /* 0x000fe60003fa5070 */
[----:B------:R-:W-:Y:S01]  /*5d90*/  IMAD R48, R48, 0x100000, R3 ;  /* 0x0010000030307824 */ /* 0x000fe200078e0203 */
[----:B------:R-:W-:Y:S01]  /*5da0*/  P2R R124, PR, RZ, 0x20 ;  /* 0x00000020ff7c7803 */ /* 0x000fe20000000000 */
[----:B------:R3:W4:Y:S01]  /*5db0*/  SYNCS.PHASECHK.TRANS64.TRYWAIT P0, [R113+URZ+0x160], R2 ;  /* 0x00016002710075a7 */ /* 0x00072200080011ff */
[----:B-1----:R-:W-:Y:S01]  /*5dc0*/  @P6 SEL R115, RZ, 0x1, !P1 ;  /* 0x00000001ff736807 */ /* 0x002fe20004800000 */
[----:B---3--:R-:W-:Y:S06]  /*5dd0*/  @!P6 BRA `(.L_x_101) ;  /* 0x000000000080e947 */ /* 0x008fec0003800000 */
[----:B------:R-:W-:Y:S01]  /*5de0*/  @P5 IMAD R5, R105, 0x1000, R100 ;  /* 0x0000100069055824 */ /* 0x000fe200078e0264 */
[----:B------:R-:W-:Y:S01]  /*5df0*/  ISETP.NE.AND P1, PT, R115, RZ, PT ;  /* 0x000000ff7300720c */ /* 0x000fe20003f25270 */
[----:B------:R-:W-:Y:S01]  /*5e00*/  BSSY B0, `(.L_x_102) ;  /* 0x000000b000007945 */ /* 0x000fe20003800000 */
[----:B------:R-:W-:Y:S01]  /*5e10*/  CS2R R82, SRZ ;  /* 0x0000000000527805 */ /* 0x000fe2000001ff00 */
[----:B------:R-:W-:Y:S01]  /*5e20*/  @P5 VIADD R4, R5, UR49 ;  /* 0x0000003105045c36 */ /* 0x000fe20008000000 */
[----:B------:R-:W-:Y:S02]  /*5e30*/  CS2R R80, SRZ ;  /* 0x0000000000507805 */ /* 0x000fe4000001ff00 */
[----:B------:R-:W-:Y:S02]  /*5e40*/  CS2R R86, SRZ ;  /* 0x0000000000567805 */ /* 0x000fe4000001ff00 */
[----:B------:R-:W-:Y:S01]  /*5e50*/  CS2R R84, SRZ ;  /* 0x0000000000547805 */ /* 0x000fe2000001ff00 */
[----:B------:R-:W-:Y:S04]  /*5e60*/  @P5 IMAD R4, R108, -0x10, R4 ;  /* 0xfffffff06c045824 */ /* 0x000fe800078e0204 */
[----:B------:R-:W-:Y:S05]  /*5e70*/  @P1 BRA `(.L_x_103) ;  /* 0x00000000000c1947 */ /* 0x000fea0003800000 */
[----:B------:R-:W-:Y:S04]  /*5e80*/  SHF.L.U32 R3, R104, 0x1f, RZ ;  /* 0x0000001f68037819 */ /* 0x000fe800000006ff */
[----:B------:R-:W1:Y:S02]  /*5e90*/  SYNCS.PHASECHK.TRANS64.TRYWAIT P1, [R0+URZ+0x110], R3 ;  /* 0x00011003000075a7 */ /* 0x000e6400080211ff */
[----:B-1----:R-:W-:Y:S05]  /*5ea0*/  @!P1 BRA `(.L_x_104) ;  /* 0x0000002800289947 */ /* 0x002fea0003800000 */
.L_x_103:
[----:B------:R-:W-:Y:S05]  /*5eb0*/  BSYNC B0 ;  /* 0x0000000000007941 */ /* 0x000fea0003800000 */
.L_x_102:
[----:B------:R-:W-:Y:S01]  /*5ec0*/  ISETP.NE.AND P1, PT, R124, RZ, PT ;  /* 0x000000ff7c00720c */ /* 0x000fe20003f25270 */
[----:B-1----:R-:W-:Y:S02]  /*5ed0*/  VIADD R3, R0, 0x120 ;  /* 0x0000012000037836 */ /* 0x002fe40000000000 */
[----:B------:R-:W-:Y:S02]  /*5ee0*/  IMAD.U32 R0, RZ, RZ, UR37 ;  /* 0x00000025ff007e24 */ /* 0x000fe4000f8e00ff */
[----:B------:R-:W-:Y:S03]  /*5ef0*/  VIADD R105, R105, 0x1 ;  /* 0x0000000169697836 */ /* 0x000fe60000000000 */
[----:B------:R-:W-:Y:S05]  /*5f00*/  PRMT R0, R0, 0x654, R3 ;  /* 0x0000065400007816 */ /* 0x000fea0000000003 */
[----:B------:R1:W3:Y:S04]  /*5f10*/  @P1 LDS.128 R80, [R5+UR49+0x200] ;  /* 0x0002003105501984 */ /* 0x0002e80008000c00 */
[----:B------:R1:W1:Y:S01]  /*5f20*/  @P1 LDS.128 R84, [R4+0x210] ;  /* 0x0002100004541984 */ /* 0x0002620000000c00 */
[C---:B------:R-:W-:Y:S01]  /*5f30*/  ISETP.NE.AND P1, PT, R105.reuse, 0x2, PT ;  /* 0x000000026900780c */ /* 0x040fe20003f25270 */
[----:B------:R-:W-:Y:S01]  /*5f40*/  @!PT LDS RZ, [RZ] ;  /* 0x00000000fffff984 */ /* 0x000fe20000000800 */
[----:B------:R-:W-:Y:S01]  /*5f50*/  @!PT LDS RZ, [RZ] ;  /* 0x00000000fffff984 */ /* 0x000fe20000000800 */
[----:B------:R-:W-:Y:S01]  /*5f60*/  @!PT LDS RZ, [RZ] ;  /* 0x00000000fffff984 */ /* 0x000fe20000000800 */
[----:B------:R-:W-:Y:S01]  /*5f70*/  @!PT LDS RZ, [RZ] ;  /* 0x00000000fffff984 */ /* 0x000fe20000000800 */
[----:B------:R5:W-:Y:S06]  /*5f80*/  MEMBAR.ALL.CTA ;  /* 0x0000000000007992 */ /* 0x000bec0000008000 */
[----:B-----5:R-:W5:Y:S01]  /*5f90*/  FENCE.VIEW.ASYNC.S ;  /* 0x00000000000073c6 */ /* 0x020f620000000000 */
[----:B------:R-:W-:Y:S02]  /*5fa0*/  SEL R3, RZ, 0x1, P1 ;  /* 0x00000001ff037807 */ /* 0x000fe40000800000 */
[----:B------:R-:W-:Y:S02]  /*5fb0*/  SEL R105, R105, RZ, P1 ;  /* 0x000000ff69697207 */ /* 0x000fe40000800000 */
[----:B------:R-:W-:Y:S01]  /*5fc0*/  LOP3.LUT R104, R104, R3, RZ, 0x3c, !PT ;  /* 0x0000000368687212 */ /* 0x000fe200078e3cff */
[----:B-----5:R1:W-:Y:S06]  /*5fd0*/  SYNCS.ARRIVE.TRANS64.RED.A1T0 RZ, [R0+URZ], RZ ;  /* 0x000000ff00ff79a7 */ /* 0x0203ec00081004ff */
.L_x_101:
[----:B------:R-:W-:Y:S05]  /*5fe0*/  BSYNC B1 ;  /* 0x0000000000017941 */ /* 0x000fea0003800000 */
.L_x_100:
[----:B-1----:R-:W-:Y:S04]  /*5ff0*/  SHF.R.U32.HI R0, RZ, 0x15, R48 ;  /* 0x00000015ff007819 */ /* 0x002fe80000011630 */
[----:B------:R-:W-:Y:S01]  /*6000*/  LOP3.LUT P1, RZ, R0, 0x3, R101, 0x48, !PT ;  /* 0x0000000300ff7812 */ /* 0x000fe20007824865 */
[----:B------:R-:W-:Y:S01]  /*6010*/  @!UPT UIADD3 URZ, UPT, UPT, URZ, URZ, URZ ;  /* 0x000000fffffff290 */ /* 0x000fe2000fffe0ff */
[----:B----4-:R-:W-:Y:S11]  /*6020*/  @P0 BRA `(.L_x_105) ;  /* 0x0000000000080947 */ /* 0x010ff60003800000 */
[----:B------:R-:W1:Y:S02]  /*6030*/  SYNCS.PHASECHK.TRANS64.TRYWAIT P0, [R113+URZ+0x160], R2 ;  /* 0x00016002710075a7 */ /* 0x000e6400080011ff */
[----:B-1----:R-:W-:Y:S05]  /*6040*/  @!P0 BRA `(.L_x_106) ;  /* 0x0000002400d48947 */ /* 0x002fea0003800000 */
.L_x_105:
[----:B------:R-:W-:Y:S05]  /*6050*/  @!P1 BRA `(.L_x_107) ;  /* 0x0000000000409947 */ /* 0x000fea0003800000 */
[----:B------:R-:W4:Y:S01]  /*6060*/  LDCU.64 UR8, c[0x4][0x70] ;  /* 0x01000e00ff0877ac */ /* 0x000f220008000a00 */
[----:B------:R-:W-:Y:S01]  /*6070*/  MOV R3, 0x0 ;  /* 0x0000000000037802 */ /* 0x000fe20000000f00 */
[----:B------:R-:W-:Y:S02]  /*6080*/  HFMA2 R12, -RZ, RZ, 0, 5.9604644775390625e-08 ;  /* 0x00000001ff0c7431 */ /* 0x000fe400000001ff */
[----:B------:R-:W-:Y:S02]  /*6090*/  IMAD.MOV.U32 R8, RZ, RZ, 0x192 ;  /* 0x00000192ff087424 */ /* 0x000fe400078e00ff */
[----:B------:R-:W-:Y:S01]  /*60a0*/  IMAD.MOV.U32 R13, RZ, RZ, RZ ;  /* 0x000000ffff0d7224 */ /* 0x000fe200078e00ff */
[----:B------:R-:W5:Y:S01]  /*60b0*/  LDCU.64 UR6, c[0x4][0x78] ;  /* 0x01000f00ff0677ac */ /* 0x000f620008000a00 */
[----:B-1----:R-:W1:Y:S01]  /*60c0*/  LDC.64 R2, c[0x4][R3] ;  /* 0x0100000003027b82 */ /* 0x002e620000000a00 */
[----:B------:R-:W2:Y:S01]  /*60d0*/  LDCU.64 UR4, c[0x4][0x10] ;  /* 0x01000200ff0477ac */ /* 0x000ea20008000a00 */
[----:B----4-:R-:W-:Y:S01]  /*60e0*/  MOV R5, UR9 ;  /* 0x0000000900057c02 */ /* 0x010fe20008000f00 */
[----:B------:R-:W-:Y:S01]  /*60f0*/  IMAD.U32 R4, RZ, RZ, UR8 ;  /* 0x00000008ff047e24 */ /* 0x000fe2000f8e00ff */
[----:B-----5:R-:W-:Y:S01]  /*6100*/  MOV R7, UR7 ;  /* 0x0000000700077c02 */ /* 0x020fe20008000f00 */
[----:B------:R-:W-:Y:S01]  /*6110*/  IMAD.U32 R6, RZ, RZ, UR6 ;  /* 0x00000006ff067e24 */ /* 0x000fe2000f8e00ff */
[----:B--2---:R-:W-:Y:S01]  /*6120*/  MOV R11, UR5 ;  /* 0x00000005000b7c02 */ /* 0x004fe20008000f00 */
[----:B------:R-:W-:Y:S02]  /*6130*/  IMAD.U32 R10, RZ, RZ, UR4 ;  /* 0x00000004ff0a7e24 */ /* 0x000fe4000f8e00ff */
[----:B------:R-:W-:Y:S07]  /*6140*/  LEPC R20, `(.L_x_107) ;  /* 0x000000001014794e */ /* 0x000fee0000000000 */
[----:B-1-3--:R-:W-:Y:S05]  /*6150*/  CALL.ABS.NOINC R2 ;  /* 0x0000000002007343 */ /* 0x00afea0003c00000 */
.L_x_107:
[-C--:B---3--:R-:W-:Y:S01]  /*6160*/  F2FP.F16.E4M3.UNPACK_B R51, R80.reuse ;  /* 0x00000050ff33723e */ /* 0x088fe200020006ff */
[----:B------:R-:W-:Y:S05]  /*6170*/  WARPSYNC.ALL ;  /* 0x0000000000007948 */ /* 0x000fea0003800000 */
[----:B------:R-:W-:Y:S01]  /*6180*/  R2UR UR4, R48 ;  /* 0x00000000300472ca */ /* 0x000fe200000e0000 */
[--C-:B------:R-:W-:Y:S01]  /*6190*/  HADD2.F32 R50, -RZ, R51.reuse.H0_H0 ;  /* 0x20000033ff327230 */ /* 0x100fe20000004100 */
[----:B------:R-:W-:Y:S01]  /*61a0*/  F2FP.F16.E4M3.UNPACK_B R53, R80.H1 ;  /* 0x00000050ff35723e */ /* 0x000fe200030006ff */
[----:B------:R-:W-:Y:S01]  /*61b0*/  HADD2.F32 R51, -RZ, R51.H1_H1 ;  /* 0x30000033ff337230 */ /* 0x000fe20000004100 */
[-C--:B------:R-:W-:Y:S01]  /*61c0*/  F2FP.F16.E4M3.UNPACK_B R55, R81.reuse ;  /* 0x00000051ff37723e */ /* 0x080fe200020006ff */
[----:B------:R-:W-:Y:S01]  /*61d0*/  BSSY.RECONVERGENT B0, `(.L_x_108) ;  /* 0x0000099000007945 */ /* 0x000fe20003800200 */
[----:B------:R-:W-:Y:S01]  /*61e0*/  F2FP.F16.E4M3.UNPACK_B R57, R81.H1 ;  /* 0x00000051ff39723e */ /* 0x000fe200030006ff */
[--C-:B------:R-:W-:Y:S01]  /*61f0*/  HADD2.F32 R52, -RZ, R53.reuse.H0_H0 ;  /* 0x20000035ff347230 */ /* 0x100fe20000004100 */
[-C--:B------:R-:W-:Y:S01]  /*6200*/  F2FP.F16.E4M3.UNPACK_B R59, R82.reuse ;  /* 0x00000052ff3b723e */ /* 0x080fe200020006ff */
[----:B------:R-:W-:Y:S01]  /*6210*/  HADD2.F32 R54, -RZ, R53.H1_H1 ;  /* 0x30000035ff367230 */ /* 0x000fe20000004100 */
[----:B------:R-:W-:Y:S01]  /*6220*/  F2FP.F16.E4M3.UNPACK_B R61, R82.H1 ;  /* 0x00000052ff3d723e */ /* 0x000fe200030006ff */
[--C-:B------:R-:W-:Y:S01]  /*6230*/  HADD2.F32 R53, -RZ, R55.reuse.H0_H0 ;  /* 0x20000037ff357230 */ /* 0x100fe20000004100 */
[-C--:B------:R-:W-:Y:S01]  /*6240*/  F2FP.F16.E4M3.UNPACK_B R63, R83.reuse ;  /* 0x00000053ff3f723e */ /* 0x080fe200020006ff */
[----:B------:R-:W-:Y:S01]  /*6250*/  LDTM.16dp32bit_t0_t15.x32 R4, tmem[UR4] ;  /* 0x00000004000479ee */ /* 0x000fe20008a80000 */
[----:B------:R-:W2:Y:S01]  /*6260*/  LDTM.16dp32bit_t16_t31.x32 R4, tmem[UR4+0x20] ;  /* 0x00002004000479ee */ /* 0x000ea20008aa0000 */
[----:B------:R-:W-:Y:S01]  /*6270*/  SHF.L.U32 R125, R102, 0x4, RZ ;  /* 0x00000004667d7819 */ /* 0x000fe200000006ff */
[----:B------:R-:W-:Y:S01]  /*6280*/  HADD2.F32 R56, -RZ, R55.H1_H1 ;  /* 0x30000037ff387230 */ /* 0x000fe20000004100 */
[----:B------:R-:W-:Y:S01]  /*6290*/  ISETP.NE.AND P6, PT, R114, RZ, PT ;  /* 0x000000ff7200720c */ /* 0x000fe20003fc5270 */
[----:B------:R-:W-:Y:S01]  /*62a0*/  HADD2.F32 R60, -RZ, R59.H1_H1 ;  /* 0x3000003bff3c7230 */ /* 0x000fe20000004100 */
[----:B------:R-:W-:Y:S01]  /*62b0*/  IADD3 R114, PT, PT, R100, UR49, RZ ;  /* 0x0000003164727c10 */ /* 0x000fe2000fffe0ff */
[----:B------:R-:W-:Y:S01]  /*62c0*/  HADD2.F32 R64, -RZ, R63.H1_H1 ;  /* 0x3000003fff407230 */ /* 0x000fe20000004100 */
[----:B------:R-:W-:Y:S01]  /*62d0*/  F2FP.F16.E4M3.UNPACK_B R65, R83.H1 ;  /* 0x00000053ff41723e */ /* 0x000fe200030006ff */
[--C-:B------:R-:W-:Y:S01]  /*62e0*/  HADD2.F32 R55, -RZ, R57.reuse.H0_H0 ;  /* 0x20000039ff377230 */ /* 0x100fe20000004100 */
[----:B------:R-:W-:Y:S01]  /*62f0*/  IADD3 R114, PT, PT, R114, R125, RZ ;  /* 0x0000007d72727210 */ /* 0x000fe20007ffe0ff */
[----:B------:R-:W-:Y:S01]  /*6300*/  HADD2.F32 R58, -RZ, R57.H1_H1 ;  /* 0x30000039ff3a7230 */ /* 0x000fe20000004100 */
[-C--:B------:R-:W-:Y:S01]  /*6310*/  F2FP.F16.E4M3.UNPACK_B R67, R84.reuse ;  /* 0x00000054ff43723e */ /* 0x080fe200020006ff */
[----:B------:R-:W-:Y:S01]  /*6320*/  HADD2.F32 R57, -RZ, R59.H0_H0 ;  /* 0x2000003bff397230 */ /* 0x000fe20000004100 */
[----:B------:R-:W-:Y:S01]  /*6330*/  F2FP.F16.E4M3.UNPACK_B R69, R84.H1 ;  /* 0x00000054ff45723e */ /* 0x000fe200030006ff */
[----:B------:R-:W-:Y:S01]  /*6340*/  HADD2.F32 R59, -RZ, R61.H0_H0 ;  /* 0x2000003dff3b7230 */ /* 0x000fe20000004100 */
[-C--:B------:R-:W-:Y:S01]  /*6350*/  F2FP.F16.E4M3.UNPACK_B R71, R85.reuse ;  /* 0x00000055ff47723e */ /* 0x080fe200020006ff */
[----:B------:R-:W-:Y:S01]  /*6360*/  HADD2.F32 R68, -RZ, R67.H1_H1 ;  /* 0x30000043ff447230 */ /* 0x000fe20000004100 */
[----:B------:R-:W-:Y:S01]  /*6370*/  F2FP.F16.E4M3.UNPACK_B R73, R85.H1 ;  /* 0x00000055ff49723e */ /* 0x000fe200030006ff */
[----:B------:R-:W-:Y:S01]  /*6380*/  HADD2.F32 R62, -RZ, R61.H1_H1 ;  /* 0x3000003dff3e7230 */ /* 0x000fe20000004100 */
[-C--:B------:R-:W-:Y:S01]  /*6390*/  F2FP.F16.E4M3.UNPACK_B R75, R86.reuse ;  /* 0x00000056ff4b723e */ /* 0x080fe200020006ff */
[----:B------:R-:W-:Y:S01]  /*63a0*/  HADD2.F32 R61, -RZ, R63.H0_H0 ;  /* 0x2000003fff3d7230 */ /* 0x000fe20000004100 */
[----:B------:R-:W-:Y:S01]  /*63b0*/  F2FP.F16.E4M3.UNPACK_B R77, R86.H1 ;  /* 0x00000056ff4d723e */ /* 0x000fe200030006ff */
[----:B------:R-:W-:Y:S01]  /*63c0*/  HADD2.F32 R72, -RZ, R71.H1_H1 ;  /* 0x30000047ff487230 */ /* 0x000fe20000004100 */
[----:B------:R-:W-:Y:S01]  /*63d0*/  F2FP.F16.E4M3.UNPACK_B R79, R87.H1 ;  /* 0x00000057ff4f723e */ /* 0x000fe200030006ff */
[C---:B--2---:R-:W-:Y:S01]  /*63e0*/  FMUL R0, R47.reuse, R4 ;  /* 0x000000042f007220 */ /* 0x044fe20000400000 */
[C---:B-1----:R-:W-:Y:S01]  /*63f0*/  FMUL R2, R47.reuse, R5 ;  /* 0x000000052f027220 */ /* 0x042fe20000400000 */
[C---:B------:R-:W-:Y:S01]  /*6400*/  FMUL R4, R47.reuse, R8 ;  /* 0x000000082f047220 */ /* 0x040fe20000400000 */
[----:B------:R-:W-:Y:S01]  /*6410*/  FMUL R5, R47, R9 ;  /* 0x000000092f057220 */ /* 0x000fe20000400000 */
[C---:B------:R-:W-:Y:S01]  /*6420*/  FFMA R0, R49.reuse, R50, R0 ;  /* 0x0000003231007223 */ /* 0x040fe20000000000 */
[----:B------:R-:W-:Y:S01]  /*6430*/  FFMA R2, R49, R51, R2 ;  /* 0x0000003331027223 */ /* 0x000fe20000000002 */
[C---:B------:R-:W-:Y:S01]  /*6440*/  FMUL R8, R47.reuse, R12 ;  /* 0x0000000c2f087220 */ /* 0x040fe20000400000 */
[C---:B------:R-:W-:Y:S01]  /*6450*/  FMUL R9, R47.reuse, R13 ;  /* 0x0000000d2f097220 */ /* 0x040fe20000400000 */
[C---:B------:R-:W-:Y:S01]  /*6460*/  FMUL R12, R47.reuse, R16 ;  /* 0x000000102f0c7220 */ /* 0x040fe20000400000 */
[C---:B------:R-:W-:Y:S01]  /*6470*/  FMUL R13, R47.reuse, R17 ;  /* 0x000000112f0d7220 */ /* 0x040fe20000400000 */
[C---:B------:R-:W-:Y:S01]  /*6480*/  FMUL R16, R47.reuse, R20 ;  /* 0x000000142f107220 */ /* 0x040fe20000400000 */
[C---:B------:R-:W-:Y:S01]  /*6490*/  FMUL R17, R47.reuse, R21 ;  /* 0x000000152f117220 */ /* 0x040fe20000400000 */
[C---:B------:R-:W-:Y:S01]  /*64a0*/  FMUL R20, R47.reuse, R24 ;  /* 0x000000182f147220 */ /* 0x040fe20000400000 */
[C---:B------:R-:W-:Y:S01]  /*64b0*/  FMUL R21, R47.reuse, R25 ;  /* 0x000000192f157220 */ /* 0x040fe20000400000 */
[----:B------:R-:W-:Y:S02]  /*64c0*/  HADD2.F32 R76, -RZ, R75.H1_H1 ;  /* 0x3000004bff4c7230 */ /* 0x000fe40000004100 */
[C---:B------:R-:W-:Y:S01]  /*64d0*/  FMUL R24, R47.reuse, R28 ;  /* 0x0000001c2f187220 */ /* 0x040fe20000400000 */
[C---:B------:R-:W-:Y:S01]  /*64e0*/  FMUL R25, R47.reuse, R29 ;  /* 0x0000001d2f197220 */ /* 0x040fe20000400000 */
[C---:B------:R-:W-:Y:S01]  /*64f0*/  FMUL R28, R47.reuse, R32 ;  /* 0x000000202f1c7220 */ /* 0x040fe20000400000 */
[C---:B------:R-:W-:Y:S01]  /*6500*/  FMUL R29, R47.reuse, R33 ;  /* 0x000000212f1d7220 */ /* 0x040fe20000400000 */
[C---:B------:R-:W-:Y:S01]  /*6510*/  FMUL R3, R47.reuse, R6 ;  /* 0x000000062f037220 */ /* 0x040fe20000400000 */
[C---:B------:R-:W-:Y:S01]  /*6520*/  FMUL R7, R47.reuse, R7 ;  /* 0x000000072f077220 */ /* 0x040fe20000400000 */
[C---:B------:R-:W-:Y:S01]  /*6530*/  FMUL R6, R47.reuse, R10 ;  /* 0x0000000a2f067220 */ /* 0x040fe20000400000 */
[----:B------:R-:W-:Y:S01]  /*6540*/  FMUL R11, R47, R11 ;  /* 0x0000000b2f0b7220 */ /* 0x000fe20000400000 */
[C---:B------:R-:W-:Y:S01]  /*6550*/  FFMA R3, R49.reuse, R52, R3 ;  /* 0x0000003431037223 */ /* 0x040fe20000000003 */
[C---:B------:R-:W-:Y:S01]  /*6560*/  FFMA R7, R49.reuse, R54, R7 ;  /* 0x0000003631077223 */ /* 0x040fe20000000007 */
[C---:B------:R-:W-:Y:S01]  /*6570*/  FFMA R4, R49.reuse, R53, R4 ;  /* 0x0000003531047223 */ /* 0x040fe20000000004 */
[----:B------:R-:W-:Y:S01]  /*6580*/  F2FP.F16.E4M3.UNPACK_B R50, R87 ;  /* 0x00000057ff32723e */ /* 0x000fe200020006ff */
[C---:B------:R-:W-:Y:S01]  /*6590*/  FFMA R5, R49.reuse, R56, R5 ;  /* 0x0000003831057223 */ /* 0x040fe20000000005 */
[----:B------:R-:W-:Y:S01]  /*65a0*/  FFMA R6, R49, R55, R6 ;  /* 0x0000003731067223 */ /* 0x000fe20000000006 */
[----:B------:R-:W-:Y:S01]  /*65b0*/  F2FP.SATFINITE.E4M3.F32.PACK_AB_MERGE_C R117, R7, R3, RZ ;  /* 0x000000030775723e */ /* 0x000fe200048070ff */
[C---:B------:R-:W-:Y:S01]  /*65c0*/  FFMA R11, R49.reuse, R58, R11 ;  /* 0x0000003a310b7223 */ /* 0x040fe2000000000b */
[C---:B------:R-:W-:Y:S01]  /*65d0*/  FFMA R8, R49.reuse, R57, R8 ;  /* 0x0000003931087223 */ /* 0x040fe20000000008 */
[----:B------:R-:W-:Y:S01]  /*65e0*/  ISETP.NE.AND P0, PT, R110, RZ, PT ;  /* 0x000000ff6e00720c */ /* 0x000fe20003f05270 */
[----:B------:R-:W-:Y:S01]  /*65f0*/  FFMA R9, R49, R60, R9 ;  /* 0x0000003c31097223 */ /* 0x000fe20000000009 */
[----:B------:R-:W-:Y:S01]  /*6600*/  F2FP.SATFINITE.E4M3.F32.PACK_AB_MERGE_C R116, R2, R0, R117 ;  /* 0x000000000274723e */ /* 0x000fe20004807075 */
[--C-:B------:R-:W-:Y:S01]  /*6610*/  HADD2.F32 R51, -RZ, R50.reuse.H0_H0 ;  /* 0x20000032ff337230 */ /* 0x100fe20000004100 */
[----:B------:R-:W-:Y:S01]  /*6620*/  F2FP.SATFINITE.E4M3.F32.PACK_AB_MERGE_C R117, R11, R6, RZ ;  /* 0x000000060b75723e */ /* 0x000fe200048070ff */
[----:B------:R-:W-:Y:S02]  /*6630*/  HADD2.F32 R50, -RZ, R50.H1_H1 ;  /* 0x30000032ff327230 */ /* 0x000fe40000004100 */
[C---:B------:R-:W-:Y:S01]  /*6640*/  FMUL R10, R47.reuse, R14 ;  /* 0x0000000e2f0a7220 */ /* 0x040fe20000400000 */
[----:B------:R-:W-:Y:S01]  /*6650*/  FMUL R15, R47, R15 ;  /* 0x0000000f2f0f7220 */ /* 0x000fe20000400000 */
[--C-:B------:R-:W-:Y:S01]  /*6660*/  HADD2.F32 R63, -RZ, R65.reuse.H0_H0 ;  /* 0x20000041ff3f7230 */ /* 0x100fe20000004100 */
[----:B------:R-:W-:Y:S01]  /*6670*/  F2FP.SATFINITE.E4M3.F32.PACK_AB_MERGE_C R117, R5, R4, R117 ;  /* 0x000000040575723e */ /* 0x000fe20004807075 */
[C---:B------:R-:W-:Y:S01]  /*6680*/  FFMA R10, R49.reuse, R59, R10 ;  /* 0x0000003b310a7223 */ /* 0x040fe2000000000a */
[C---:B------:R-:W-:Y:S01]  /*6690*/  FFMA R15, R49.reuse, R62, R15 ;  /* 0x0000003e310f7223 */ /* 0x040fe2000000000f */
[C---:B------:R-:W-:Y:S01]  /*66a0*/  FFMA R12, R49.reuse, R61, R12 ;  /* 0x0000003d310c7223 */ /* 0x040fe2000000000c */
[----:B------:R-:W-:Y:S01]  /*66b0*/  FFMA R13, R49, R64, R13 ;  /* 0x00000040310d7223 */ /* 0x000fe2000000000d */
[----:B------:R-:W-:Y:S02]  /*66c0*/  HADD2.F32 R66, -RZ, R65.H1_H1 ;  /* 0x30000041ff427230 */ /* 0x000fe40000004100 */
[C---:B------:R-:W-:Y:S01]  /*66d0*/  FMUL R14, R47.reuse, R18 ;  /* 0x000000122f0e7220 */ /* 0x040fe20000400000 */
[----:B------:R-:W-:Y:S02]  /*66e0*/  HADD2.F32 R65, -RZ, R67.H0_H0 ;  /* 0x20000043ff417230 */ /* 0x000fe40000004100 */
[----:B------:R-:W-:Y:S01]  /*66f0*/  FMUL R19, R47, R19 ;  /* 0x000000132f137220 */ /* 0x000fe20000400000 */
[--C-:B------:R-:W-:Y:S02]  /*6700*/  HADD2.F32 R67, -RZ, R69.reuse.H0_H0 ;  /* 0x20000045ff437230 */ /* 0x100fe40000004100 */
[----:B------:R-:W-:Y:S01]  /*6710*/  FFMA R14, R49, R63, R14 ;  /* 0x0000003f310e7223 */ /* 0x000fe2000000000e */
[----:B------:R-:W-:Y:S02]  /*6720*/  HADD2.F32 R70, -RZ, R69.H1_H1 ;  /* 0x30000045ff467230 */ /* 0x000fe40000004100 */
[----:B------:R-:W-:Y:S01]  /*6730*/  FMUL R18, R47, R22 ;  /* 0x000000162f127220 */ /* 0x000fe20000400000 */
[----:B------:R-:W-:Y:S02]  /*6740*/  HADD2.F32 R69, -RZ, R71.H0_H0 ;  /* 0x20000047ff457230 */ /* 0x000fe40000004100 */
[----:B------:R-:W-:Y:S01]  /*6750*/  FFMA R19, R49, R66, R19 ;  /* 0x0000004231137223 */ /* 0x000fe20000000013 */
[----:B------:R-:W-:Y:S01]  /*6760*/  FMUL R23, R47, R23 ;  /* 0x000000172f177220 */ /* 0x000fe20000400000 */
[C---:B------:R-:W-:Y:S01]  /*6770*/  FFMA R16, R49.reuse, R65, R16 ;  /* 0x0000004131107223 */ /* 0x040fe20000000010 */
[C---:B------:R-:W-:Y:S01]  /*6780*/  FFMA R17, R49.reuse, R68, R17 ;  /* 0x0000004431117223 */ /* 0x040fe20000000011 */
        /* <DEDUP_REMOVED lines=23> */
[----:B------:R-:W-:Y:S01]  /*6900*/  F2FP.SATFINITE.E4M3.F32.PACK_AB_MERGE_C R118, R15, R10, RZ ;  /* 0x0000000a0f76723e */ /* 0x000fe200048070ff */
[----:B------:R-:W-:Y:S01]  /*6910*/  FFMA R28, R49, R51, R28 ;  /* 0x00000033311c7223 */ /* 0x000fe2000000001c */
[----:B------:R-:W-:Y:S01]  /*6920*/  F2FP.SATFINITE.E4M3.F32.PACK_AB_MERGE_C R119, R19, R14, RZ ;  /* 0x0000000e1377723e */ /* 0x000fe200048070ff */
[C---:B------:R-:W-:Y:S01]  /*6930*/  FFMA R29, R49.reuse, R50, R29 ;  /* 0x00000032311d7223 */ /* 0x040fe2000000001d */
[C---:B------:R-:W-:Y:S01]  /*6940*/  FFMA R30, R49.reuse, R77, R30 ;  /* 0x0000004d311e7223 */ /* 0x040fe2000000001e */
[----:B------:R-:W-:Y:S01]  /*6950*/  FFMA R35, R49, R52, R35 ;  /* 0x0000003431237223 */ /* 0x000fe20000000023 */
[----:B------:R-:W-:Y:S02]  /*6960*/  F2FP.SATFINITE.E4M3.F32.PACK_AB_MERGE_C R118, R9, R8, R118 ;  /* 0x000000080976723e */ /* 0x000fe40004807076 */
[----:B------:R-:W-:Y:S02]  /*6970*/  F2FP.SATFINITE.E4M3.F32.PACK_AB_MERGE_C R119, R13, R12, R119 ;  /* 0x0000000c0d77723e */ /* 0x000fe40004807077 */
[----:B------:R-:W-:Y:S02]  /*6980*/  F2FP.SATFINITE.E4M3.F32.PACK_AB_MERGE_C R120, R23, R18, RZ ;  /* 0x000000121778723e */ /* 0x000fe400048070ff */
[----:B------:R-:W-:Y:S01]  /*6990*/  F2FP.SATFINITE.E4M3.F32.PACK_AB_MERGE_C R121, R27, R22, RZ ;  /* 0x000000161b79723e */ /* 0x000fe200048070ff */
[----:B------:R1:W-:Y:S01]  /*69a0*/  STS.128 [R100+UR49+0x2200], R116 ;  /* 0x0022007464007988 */ /* 0x0003e20008000c31 */
[----:B------:R-:W-:Y:S02]  /*69b0*/  F2FP.SATFINITE.E4M3.F32.PACK_AB_MERGE_C R122, R31, R26, RZ ;  /* 0x0000001a1f7a723e */ /* 0x000fe400048070ff */
[----:B------:R-:W-:Y:S02]  /*69c0*/  F2FP.SATFINITE.E4M3.F32.PACK_AB_MERGE_C R123, R35, R30, RZ ;  /* 0x0000001e237b723e */ /* 0x000fe400048070ff */
[----:B------:R-:W-:Y:S02]  /*69d0*/  F2FP.SATFINITE.E4M3.F32.PACK_AB_MERGE_C R120, R17, R16, R120 ;  /* 0x000000101178723e */ /* 0x000fe40004807078 */
[----:B------:R-:W-:Y:S02]  /*69e0*/  F2FP.SATFINITE.E4M3.F32.PACK_AB_MERGE_C R121, R21, R20, R121 ;  /* 0x000000141579723e */ /* 0x000fe40004807079 */
[----:B------:R-:W-:Y:S02]  /*69f0*/  F2FP.SATFINITE.E4M3.F32.PACK_AB_MERGE_C R122, R25, R24, R122 ;  /* 0x00000018197a723e */ /* 0x000fe4000480707a */
[----:B------:R-:W-:Y:S02]  /*6a00*/  F2FP.SATFINITE.E4M3.F32.PACK_AB_MERGE_C R123, R29, R28, R123 ;  /* 0x0000001c1d7b723e */ /* 0x000fe4000480707b */
[----:B------:R-:W-:Y:S02]  /*6a10*/  LEA R32, R105, UR49, 0x3 ;  /* 0x0000003169207c11 */ /* 0x000fe4000f8e18ff */
[----:B------:R-:W-:Y:S01]  /*6a20*/  @P6 SHF.L.U32 R33, R104, 0x1f, RZ ;  /* 0x0000001f68216819 */ /* 0x000fe200000006ff */
[----:B------:R1:W-:Y:S01]  /*6a30*/  STS.128 [R114+0x2210], R120 ;  /* 0x0022107872007388 */ /* 0x0003e20000000c00 */
[----:B------:R-:W-:Y:S01]  /*6a40*/  @!PT LDS RZ, [RZ] ;  /* 0x00000000fffff984 */ /* 0x000fe20000000800 */
[----:B------:R-:W-:Y:S01]  /*6a50*/  @!PT LDS RZ, [RZ] ;  /* 0x00000000fffff984 */ /* 0x000fe20000000800 */
[----:B------:R-:W-:Y:S01]  /*6a60*/  @!PT LDS RZ, [RZ] ;  /* 0x00000000fffff984 */ /* 0x000fe20000000800 */
[----:B------:R-:W-:Y:S01]  /*6a70*/  @!PT LDS RZ, [RZ] ;  /* 0x00000000fffff984 */ /* 0x000fe20000000800 */
[----:B------:R2:W-:Y:S07]  /*6a80*/  MEMBAR.ALL.CTA ;  /* 0x0000000000007992 */ /* 0x0005ee0000008000 */
[----:B--2---:R-:W2:Y:S02]  /*6a90*/  FENCE.VIEW.ASYNC.S ;  /* 0x00000000000073c6 */ /* 0x004ea40000000000 */
[----:B--2---:R-:W-:Y:S06]  /*6aa0*/  BAR.SYNC.DEFER_BLOCKING 0x1, 0x80 ;  /* 0x0042000000007b1d */ /* 0x004fec0000010000 */
[----:B------:R-:W-:Y:S05]  /*6ab0*/  @P0 BRA `(.L_x_109) ;  /* 0x0000000000280947 */ /* 0x000fea0003800000 */
[----:B------:R-:W-:Y:S02]  /*6ac0*/  UIADD3 UR4, UPT, UPT, UR49, 0x2200, URZ ;  /* 0x0000220031047890 */ /* 0x000fe4000fffe0ff */
[----:B------:R-:W-:Y:S01]  /*6ad0*/  UIADD3 UR6, UP0, UPT, UR52, 0x680, URZ ;  /* 0x0000068034067890 */ /* 0x000fe2000ff1e0ff */
[----:B------:R-:W-:Y:S03]  /*6ae0*/  UMOV UR43, UR36 ;  /* 0x00000024002b7c82 */ /* 0x000fe60008000000 */
[----:B------:R-:W-:Y:S01]  /*6af0*/  MOV R109, UR4 ;  /* 0x00000004006d7c02 */ /* 0x000fe20008000f00 */
[----:B------:R-:W-:Y:S03]  /*6b00*/  UIADD3.X UR7, UPT, UPT, URZ, UR53, URZ, UP0, !UPT ;  /* 0x00000035ff077290 */ /* 0x000fe600087fe4ff */
[----:B------:R-:W-:Y:S11]  /*6b10*/  R2UR UR40, R109 ;  /* 0x000000006d2872ca */ /* 0x000ff600000e0000 */
[----:B------:R-:W-:Y:S02]  /*6b20*/  @!UPT UIADD3 URZ, UPT, UPT, URZ, URZ, URZ ;  /* 0x000000fffffff290 */ /* 0x000fe4000fffe0ff */
[----:B------:R2:W-:Y:S01]  /*6b30*/  UTMASTG.3D [UR40], [UR6] ;  /* 0x00000028060073b5 */ /* 0x0005e20008010000 */
[----:B------:R0:W-:Y:S01]  /*6b40*/  UTMACMDFLUSH ;  /* 0x00000000000079b7 */ /* 0x0001e20000000000 */
[----:B--2---:R-:W-:Y:S04]  /*6b50*/  DEPBAR.LE SB0, 0x1 ;  /* 0x000080400000791a */ /* 0x004fe80000000000 */
.L_x_109:
[----:B------:R-:W-:Y:S05]  /*6b60*/  BSYNC.RECONVERGENT B0 ;  /* 0x0000000000007941 */ /* 0x000fea0003800200 */
.L_x_108:
[----:B------:R-:W-:Y:S06]  /*6b70*/  BAR.SYNC.DEFER_BLOCKING 0x1, 0x80 ;  /* 0x0042000000007b1d */ /* 0x000fec0000010000 */
[----:B------:R-:W2:Y:S01]  /*6b80*/  @P6 SYNCS.PHASECHK.TRANS64.TRYWAIT P0, [R32+URZ+0x110], R33 ;  /* 0x00011021200065a7 */ /* 0x000ea200080011ff */
[----:B------:R-:W-:Y:S01]  /*6b90*/  BSSY B1, `(.L_x_110) ;  /* 0x0000020000017945 */ /* 0x000fe20003800000 */
[----:B--2---:R-:W-:Y:S03]  /*6ba0*/  @P6 SEL R115, RZ, 0x1, !P0 ;  /* 0x00000001ff736807 */ /* 0x004fe60004000000 */
[----:B------:R-:W-:Y:S05]  /*6bb0*/  @!P6 BRA `(.L_x_111) ;  /* 0x000000000074e947 */ /* 0x000fea0003800000 */
[----:B------:R-:W-:Y:S01]  /*6bc0*/  ISETP.NE.AND P1, PT, R124, RZ, PT ;  /* 0x000000ff7c00720c */ /* 0x000fe20003f25270 */
[----:B------:R-:W-:Y:S01]  /*6bd0*/  BSSY B0, `(.L_x_112) ;  /* 0x0000009000007945 */ /* 0x000fe20003800000 */
[----:B------:R-:W-:Y:S11]  /*6be0*/  ISETP.NE.AND P0, PT, R115, RZ, PT ;  /* 0x000000ff7300720c */ /* 0x000ff60003f05270 */
[----:B------:R-:W-:Y:S05]  /*6bf0*/  @P1 IMAD R0, R105, 0x1000, R100 ;  /* 0x0000100069001824 */ /* 0x000fea00078e0264 */
[----:B------:R-:W-:Y:S05]  /*6c00*/  @P1 IADD3 R2, PT, PT, R0, UR49, RZ ;  /* 0x0000003100021c10 */ /* 0x000fea000fffe0ff */
[----:B------:R-:W-:Y:S01]  /*6c10*/  @P1 IMAD.IADD R2, R2, 0x1, R125 ;  /* 0x0000000102021824 */ /* 0x000fe200078e027d */
[----:B------:R-:W-:Y:S06]  /*6c20*/  @P0 BRA `(.L_x_113) ;  /* 0x00000000000c0947 */ /* 0x000fec0003800000 */
[----:B------:R-:W-:Y:S04]  /*6c30*/  SHF.L.U32 R3, R104, 0x1f, RZ ;  /* 0x0000001f68037819 */ /* 0x000fe800000006ff */
[----:B------:R-:W2:Y:S02]  /*6c40*/  SYNCS.PHASECHK.TRANS64.TRYWAIT P0, [R32+URZ+0x110], R3 ;  /* 0x00011003200075a7 */ /* 0x000ea400080011ff */
[----:B--2---:R-:W-:Y:S05]  /*6c50*/  @!P0 BRA `(.L_x_114) ;  /* 0x0000001800e48947 */ /* 0x004fea0003800000 */
.L_x_113:
[----:B------:R-:W-:Y:S05]  /*6c60*/  BSYNC B0 ;  /* 0x0000000000007941 */ /* 0x000fea0003800000 */
.L_x_112:
[----:B------:R-:W-:Y:S01]  /*6c70*/  ISETP.NE.AND P0, PT, R124, RZ, PT ;  /* 0x000000ff7c00720c */ /* 0x000fe20003f05270 */
[----:B--2---:R-:W-:Y:S02]  /*6c80*/  VIADD R32, R32, 0x120 ;  /* 0x0000012020207836 */ /* 0x004fe40000000000 */
[----:B------:R-:W-:Y:S02]  /*6c90*/  IMAD.U32 R3, RZ, RZ, UR37 ;  /* 0x00000025ff037e24 */ /* 0x000fe4000f8e00ff */
[----:B------:R-:W-:Y:S03]  /*6ca0*/  VIADD R105, R105, 0x1 ;  /* 0x0000000169697836 */ /* 0x000fe60000000000 */
[----:B------:R-:W-:Y:S05]  /*6cb0*/  PRMT R3, R3, 0x654, R32 ;  /* 0x0000065403037816 */ /* 0x000fea0000000020 */
[----:B------:R2:W3:Y:S04]  /*6cc0*/  @P0 LDS.128 R80, [R0+UR49+0x200] ;  /* 0x0002003100500984 */ /* 0x0004e80008000c00 */
[----:B------:R2:W4:Y:S01]  /*6cd0*/  @P0 LDS.128 R84, [R2+0x210] ;  /* 0x0002100002540984 */ /* 0x0005220000000c00 */
[C---:B------:R-:W-:Y:S01]  /*6ce0*/  ISETP.NE.AND P0, PT, R105.reuse, 0x2, PT ;  /* 0x000000026900780c */ /* 0x040fe20003f05270 */
[----:B------:R-:W-:Y:S01]  /*6cf0*/  @!PT LDS RZ, [RZ] ;  /* 0x00000000fffff984 */ /* 0x000fe20000000800 */
[----:B------:R-:W-:Y:S01]  /*6d00*/  @!PT LDS RZ, [RZ] ;  /* 0x00000000fffff984 */ /* 0x000fe20000000800 */
[----:B------:R-:W-:Y:S01]  /*6d10*/  @!PT LDS RZ, [RZ] ;  /* 0x00000000fffff984 */ /* 0x000fe20000000800 */
[----:B------:R-:W-:Y:S01]  /*6d20*/  @!PT LDS RZ, [RZ] ;  /* 0x00000000fffff984 */ /* 0x000fe20000000800 */
[----:B------:R5:W-:Y:S06]  /*6d30*/  MEMBAR.ALL.CTA ;  /* 0x0000000000007992 */ /* 0x000bec0000008000 */
[----:B-----5:R-:W5:Y:S01]  /*6d40*/  FENCE.VIEW.ASYNC.S ;  /* 0x00000000000073c6 */ /* 0x020f620000000000 */
[----:B------:R-:W-:Y:S01]  /*6d50*/  SEL R105, R105, RZ, P0 ;  /* 0x000000ff69697207 */ /* 0x000fe20000000000 */
[----:B-----5:R5:W-:Y:S02]  /*6d60*/  SYNCS.ARRIVE.TRANS64.RED.A1T0 RZ, [R3+URZ], RZ ;  /* 0x000000ff03ff79a7 */ /* 0x020be400081004ff */
[----:B-----5:R-:W-:Y:S04]  /*6d70*/  SEL R3, RZ, 0x1, P0 ;  /* 0x00000001ff037807 */ /* 0x020fe80000000000 */
[----:B--23--:R-:W-:Y:S02]  /*6d80*/  LOP3.LUT R104, R104, R3, RZ, 0x3c, !PT ;  /* 0x0000000368687212 */ /* 0x00cfe400078e3cff */
.L_x_111:
[----:B------:R-:W-:Y:S05]  /*6d90*/  BSYNC B1 ;  /* 0x0000000000017941 */ /* 0x000fea0003800000 */
.L_x_110:
[----:B------:R-:W-:Y:S05]  /*6da0*/  VIADD R0, R48, 0x40 ;  /* 0x0000004030007836 */ /* 0x000fea0000000000 */
[----:B------:R-:W-:Y:S04]  /*6db0*/  SHF.R.U32.HI R0, RZ, 0x15, R0 ;  /* 0x00000015ff007819 */ /* 0x000fe80000011600 */
[----:B------:R-:W-:Y:S11]  /*6dc0*/  LOP3.LUT P0, RZ, R0, 0x3, R101, 0x48, !PT ;  /* 0x0000000300ff7812 */ /* 0x000ff60007804865 */
[----:B------:R-:W-:Y:S02]  /*6dd0*/  @!UPT UIADD3 URZ, UPT, UPT, URZ, URZ, URZ ;  /* 0x000000fffffff290 */ /* 0x000fe4000fffe0ff */
[----:B------:R-:W-:Y:S05]  /*6de0*/  @!P0 BRA `(.L_x_115) ;  /* 0x0000000000408947 */ /* 0x000fea0003800000 */
[----:B------:R-:W2:Y:S01]  /*6df0*/  LDCU.64 UR8, c[0x4][0x70] ;  /* 0x01000e00ff0877ac */ /* 0x000ea20008000a00 */
[----:B------:R-:W-:Y:S01]  /*6e00*/  MOV R3, 0x0 ;  /* 0x0000000000037802 */ /* 0x000fe20000000f00 */
[----:B------:R-:W-:Y:S02]  /*6e10*/  HFMA2 R12, -RZ, RZ, 0, 5.9604644775390625e-08 ;  /* 0x00000001ff0c7431 */ /* 0x000fe400000001ff */
[----:B------:R-:W-:Y:S02]  /*6e20*/  IMAD.MOV.U32 R8, RZ, RZ, 0x192 ;  /* 0x00000192ff087424 */ /* 0x000fe400078e00ff */
[----:B------:R-:W-:Y:S01]  /*6e30*/  IMAD.MOV.U32 R13, RZ, RZ, RZ ;  /* 0x000000ffff0d7224 */ /* 0x000fe200078e00ff */
[----:B------:R-:W3:Y:S01]  /*6e40*/  LDCU.64 UR6, c[0x4][0x78] ;  /* 0x01000f00ff0677ac */ /* 0x000ee20008000a00 */
[----:B------:R-:W1:Y:S01]  /*6e50*/  LDC.64 R2, c[0x4][R3] ;  /* 0x0100000003027b82 */ /* 0x000e620000000a00 */
[----:B------:R-:W5:Y:S01]  /*6e60*/  LDCU.64 UR4, c[0x4][0x10] ;  /* 0x01000200ff0477ac */ /* 0x000f620008000a00 */
[----:B--2---:R-:W-:Y:S01]  /*6e70*/  MOV R5, UR9 ;  /* 0x0000000900057c02 */ /* 0x004fe20008000f00 */
[----:B------:R-:W-:Y:S01]  /*6e80*/  IMAD.U32 R4, RZ, RZ, UR8 ;  /* 0x00000008ff047e24 */ /* 0x000fe2000f8e00ff */
[----:B---3--:R-:W-:Y:S01]  /*6e90*/  MOV R7, UR7 ;  /* 0x0000000700077c02 */ /* 0x008fe20008000f00 */
[----:B------:R-:W-:Y:S01]  /*6ea0*/  IMAD.U32 R6, RZ, RZ, UR6 ;  /* 0x00000006ff067e24 */ /* 0x000fe2000f8e00ff */
[----:B-----5:R-:W-:Y:S01]  /*6eb0*/  MOV R11, UR5 ;  /* 0x00000005000b7c02 */ /* 0x020fe20008000f00 */
[----:B------:R-:W-:Y:S02]  /*6ec0*/  IMAD.U32 R10, RZ, RZ, UR4 ;  /* 0x00000004ff0a7e24 */ /* 0x000fe4000f8e00ff */
[----:B------:R-:W-:Y:S07]  /*6ed0*/  LEPC R20, `(.L_x_115) ;  /* 0x000000001014794e */ /* 0x000fee0000000000 */
[----:B-1--4-:R-:W-:Y:S05]  /*6ee0*/  CALL.ABS.NOINC R2 ;  /* 0x0000000002007343 */ /* 0x012fea0003c00000 */
.L_x_115:
[----:B------:R-:W-:Y:S01]  /*6ef0*/  ISETP.NE.AND P0, PT, R110, RZ, PT ;  /* 0x000000ff6e00720c */ /* 0x000fe20003f05270 */
[----:B------:R-:W-:Y:S05]  /*6f00*/  WARPSYNC.ALL ;  /* 0x0000000000007948 */ /* 0x000fea0003800000 */
[----:B------:R-:W-:Y:S01]  /*6f10*/  R2UR UR4, R48 ;  /* 0x00000000300472ca */ /* 0x000fe200000e0000 */
[----:B------:R-:W-:Y:S01]  /*6f20*/  BSSY.RECONVERGENT B0, `(.L_x_116) ;  /* 0x000009c000007945 */ /* 0x000fe20003800200 */
[-C--:B------:R-:W-:Y:S02]  /*6f30*/  F2FP.F16.E4M3.UNPACK_B R51, R80.reuse ;  /* 0x00000050ff33723e */ /* 0x080fe400020006ff */
[----:B------:R-:W-:Y:S02]  /*6f40*/  F2FP.F16.E4M3.UNPACK_B R80, R80.H1 ;  /* 0x00000050ff50723e */ /* 0x000fe400030006ff */
[-C--:B------:R-:W-:Y:S01]  /*6f50*/  F2FP.F16.E4M3.UNPACK_B R55, R81.reuse ;  /* 0x00000051ff37723e */ /* 0x080fe200020006ff */
[--C-:B------:R-:W-:Y:S01]  /*6f60*/  HADD2.F32 R50, -RZ, R51.reuse.H0_H0 ;  /* 0x20000033ff327230 */ /* 0x100fe20000004100 */
[----:B------:R-:W-:Y:S01]  /*6f70*/  F2FP.F16.E4M3.UNPACK_B R81, R81.H1 ;  /* 0x00000051ff51723e */ /* 0x000fe200030006ff */
[----:B------:R-:W-:Y:S01]  /*6f80*/  HADD2.F32 R52, -RZ, R51.H1_H1 ;  /* 0x30000033ff347230 */ /* 0x000fe20000004100 */
[-C--:B------:R-:W-:Y:S01]  /*6f90*/  F2FP.F16.E4M3.UNPACK_B R59, R82.reuse ;  /* 0x00000052ff3b723e */ /* 0x080fe200020006ff */
[--C-:B------:R-:W-:Y:S01]  /*6fa0*/  HADD2.F32 R51, -RZ, R80.reuse.H0_H0 ;  /* 0x20000050ff337230 */ /* 0x100fe20000004100 */
[----:B------:R-:W-:Y:S01]  /*6fb0*/  F2FP.F16.E4M3.UNPACK_B R82, R82.H1 ;  /* 0x00000052ff52723e */ /* 0x000fe200030006ff */
[----:B------:R-:W-:Y:S01]  /*6fc0*/  LDTM.16dp32bit_t0_t15.x32 R4, tmem[UR4+0x40] ;  /* 0x00004004000479ee */ /* 0x000fe20008a80000 */
[----:B------:R-:W2:Y:S01]  /*6fd0*/  LDTM.16dp32bit_t16_t31.x32 R4, tmem[UR4+0x60] ;  /* 0x00006004000479ee */ /* 0x000ea20008aa0000 */
[----:B------:R-:W-:Y:S01]  /*6fe0*/  NOP ;  /* 0x0000000000007918 */ /* 0x000fe20000000000 */
[--C-:B------:R-:W-:Y:S01]  /*6ff0*/  HADD2.F32 R53, -RZ, R55.reuse.H0_H0 ;  /* 0x20000037ff357230 */ /* 0x100fe20000004100 */
[----:B------:R-:W-:Y:S01]  /*7000*/  R2UR UR5, R113 ;  /* 0x00000000710572ca */ /* 0x000fe200000e0000 */
[----:B------:R-:W-:Y:S01]  /*7010*/  HADD2.F32 R56, -RZ, R55.H1_H1 ;  /* 0x30000037ff387230 */ /* 0x000fe20000004100 */
[----:B------:R-:W-:Y:S01]  /*7020*/  F2FP.F16.E4M3.UNPACK_B R63, R83 ;  /* 0x00000053ff3f723e */ /* 0x000fe200020006ff */
[--C-:B------:R-:W-:Y:S01]  /*7030*/  HADD2.F32 R57, -RZ, R59.reuse.H0_H0 ;  /* 0x2000003bff397230 */ /* 0x100fe20000004100 */
[----:B----4-:R-:W-:Y:S01]  /*7040*/  F2FP.F16.E4M3.UNPACK_B R67, R84 ;  /* 0x00000054ff43723e */ /* 0x010fe200020006ff */
[----:B------:R-:W-:Y:S01]  /*7050*/  HADD2.F32 R60, -RZ, R59.H1_H1 ;  /* 0x3000003bff3c7230 */ /* 0x000fe20000004100 */
[----:B------:R-:W-:Y:S01]  /*7060*/  F2FP.F16.E4M3.UNPACK_B R71, R85 ;  /* 0x00000055ff47723e */ /* 0x000fe200020006ff */
[--C-:B------:R-:W-:Y:S01]  /*7070*/  HADD2.F32 R61, -RZ, R63.reuse.H0_H0 ;  /* 0x2000003fff3d7230 */ /* 0x100fe20000004100 */
[----:B------:R-:W-:Y:S01]  /*7080*/  F2FP.F16.E4M3.UNPACK_B R75, R86 ;  /* 0x00000056ff4b723e */ /* 0x000fe200020006ff */
[----:B------:R-:W-:Y:S01]  /*7090*/  HADD2.F32 R64, -RZ, R63.H1_H1 ;  /* 0x3000003fff407230 */ /* 0x000fe20000004100 */
[----:B------:R-:W-:Y:S01]  /*70a0*/  F2FP.F16.E4M3.UNPACK_B R77, R87 ;  /* 0x00000057ff4d723e */ /* 0x000fe200020006ff */
[--C-:B------:R-:W-:Y:S01]  /*70b0*/  HADD2.F32 R65, -RZ, R67.reuse.H0_H0 ;  /* 0x20000043ff417230 */ /* 0x100fe20000004100 */
[----:B------:R-:W-:Y:S01]  /*70c0*/  F2FP.F16.E4M3.UNPACK_B R83, R83.H1 ;  /* 0x00000053ff53723e */ /* 0x000fe200030006ff */
[----:B------:R-:W-:Y:S01]  /*70d0*/  UIADD3 UR5, UPT, UPT, UR5, 0x180, URZ ;  /* 0x0000018005057890 */ /* 0x000fe2000fffe0ff */
[----:B------:R-:W-:Y:S01]  /*70e0*/  HADD2.F32 R67, -RZ, R67.H1_H1 ;  /* 0x30000043ff437230 */ /* 0x000fe20000004100 */
[----:B------:R-:W-:Y:S01]  /*70f0*/  F2FP.F16.E4M3.UNPACK_B R84, R84.H1 ;  /* 0x00000054ff54723e */ /* 0x000fe200030006ff */
[--C-:B------:R-:W-:Y:S01]  /*7100*/  HADD2.F32 R69, -RZ, R71.reuse.H0_H0 ;  /* 0x20000047ff457230 */ /* 0x100fe20000004100 */
[----:B------:R-:W-:Y:S01]  /*7110*/  UPRMT UR5, UR37, 0x654, UR5 ;  /* 0x0000065425057896 */ /* 0x000fe20008000005 */
[----:B------:R-:W-:Y:S01]  /*7120*/  HADD2.F32 R72, -RZ, R71.H1_H1 ;  /* 0x30000047ff487230 */ /* 0x000fe20000004100 */
[----:B------:R-:W-:Y:S01]  /*7130*/  F2FP.F16.E4M3.UNPACK_B R85, R85.H1 ;  /* 0x00000055ff55723e */ /* 0x000fe200030006ff */
[--C-:B------:R-:W-:Y:S02]  /*7140*/  HADD2.F32 R73, -RZ, R75.reuse.H0_H0 ;  /* 0x2000004bff497230 */ /* 0x100fe40000004100 */
[C---:B--2---:R-:W-:Y:S01]  /*7150*/  FMUL R4, R47.reuse, R4 ;  /* 0x000000042f047220 */ /* 0x044fe20000400000 */
[C---:B------:R-:W-:Y:S01]  /*7160*/  FMUL R5, R47.reuse, R5 ;  /* 0x000000052f057220 */ /* 0x040fe20000400000 */
[C---:B------:R-:W-:Y:S01]  /*7170*/  FMUL R8, R47.reuse, R8 ;  /* 0x000000082f087220 */ /* 0x040fe20000400000 */
[----:B------:R-:W-:Y:S01]  /*7180*/  FMUL R9, R47, R9 ;  /* 0x000000092f097220 */ /* 0x000fe20000400000 */
[C---:B------:R-:W-:Y:S01]  /*7190*/  FFMA R4, R49.reuse, R50, R4 ;  /* 0x0000003231047223 */ /* 0x040fe20000000004 */
[----:B------:R-:W-:Y:S01]  /*71a0*/  SYNCS.ARRIVE.TRANS64.RED.A1T0 RZ, [UR5], RZ ;  /* 0x000000ffffff79a7 */ /* 0x000fe20008100405 */
        /* <DEDUP_REMOVED lines=18> */
[--C-:B------:R-:W-:Y:S02]  /*72d0*/  HADD2.F32 R55, -RZ, R81.reuse.H0_H0 ;  /* 0x20000051ff377230 */ /* 0x100fe40000004100 */
[----:B------:R-:W-:Y:S01]  /*72e0*/  FMUL R10, R47, R10 ;  /* 0x0000000a2f0a7220 */ /* 0x000fe20000400000 */
[C---:B------:R-:W-:Y:S01]  /*72f0*/  FFMA R6, R49.reuse, R51, R6 ;  /* 0x0000003331067223 */ /* 0x040fe20000000006 */
[----:B------:R-:W-:Y:S02]  /*7300*/  HADD2.F32 R58, -RZ, R81.H1_H1 ;  /* 0x30000051ff3a7230 */ /* 0x000fe40000004100 */
[C---:B------:R-:W-:Y:S01]  /*7310*/  FFMA R7, R49.reuse, R54, R7 ;  /* 0x0000003631077223 */ /* 0x040fe20000000007 */
[C---:B------:R-:W-:Y:S01]  /*7320*/  FFMA R8, R49.reuse, R53, R8 ;  /* 0x0000003531087223 */ /* 0x040fe20000000008 */
[C---:B------:R-:W-:Y:S01]  /*7330*/  FFMA R9, R49.reuse, R56, R9 ;  /* 0x0000003831097223 */ /* 0x040fe20000000009 */
[----:B------:R-:W-:Y:S01]  /*7340*/  FFMA R10, R49, R55, R10 ;  /* 0x00000037310a7223 */ /* 0x000fe2000000000a */
[----:B------:R-:W-:Y:S01]  /*7350*/  HADD2.F32 R51, -RZ, R77.H0_H0 ;  /* 0x2000004dff337230 */ /* 0x000fe20000004100 */
[----:B-1----:R-:W-:Y:S01]  /*7360*/  F2FP.SATFINITE.E4M3.F32.PACK_AB_MERGE_C R116, R7, R6, RZ ;  /* 0x000000060774723e */ /* 0x002fe200048070ff */
[C---:B------:R-:W-:Y:S01]  /*7370*/  FMUL R11, R47.reuse, R11 ;  /* 0x0000000b2f0b7220 */ /* 0x040fe20000400000 */
[--C-:B------:R-:W-:Y:S02]  /*7380*/  HADD2.F32 R59, -RZ, R82.reuse.H0_H0 ;  /* 0x20000052ff3b7230 */ /* 0x100fe40000004100 */
[----:B------:R-:W-:Y:S01]  /*7390*/  FMUL R14, R47, R14 ;  /* 0x0000000e2f0e7220 */ /* 0x000fe20000400000 */
[----:B------:R-:W-:Y:S01]  /*73a0*/  HADD2.F32 R62, -RZ, R82.H1_H1 ;  /* 0x30000052ff3e7230 */ /* 0x000fe20000004100 */
[----:B------:R-:W-:Y:S01]  /*73b0*/  F2FP.SATFINITE.E4M3.F32.PACK_AB_MERGE_C R116, R5, R4, R116 ;  /* 0x000000040574723e */ /* 0x000fe20004807074 */
[C---:B------:R-:W-:Y:S01]  /*73c0*/  FFMA R11, R49.reuse, R58, R11 ;  /* 0x0000003a310b7223 */ /* 0x040fe2000000000b */
[C---:B------:R-:W-:Y:S01]  /*73d0*/  FFMA R12, R49.reuse, R57, R12 ;  /* 0x00000039310c7223 */ /* 0x040fe2000000000c */
[C---:B------:R-:W-:Y:S01]  /*73e0*/  FFMA R13, R49.reuse, R60, R13 ;  /* 0x0000003c310d7223 */ /* 0x040fe2000000000d */
[----:B------:R-:W-:Y:S01]  /*73f0*/  F2FP.F16.E4M3.UNPACK_B R86, R86.H1 ;  /* 0x00000056ff56723e */ /* 0x000fe200030006ff */
[----:B------:R-:W-:Y:S01]  /*7400*/  FFMA R14, R49, R59, R14 ;  /* 0x0000003b310e7223 */ /* 0x000fe2000000000e */
[----:B------:R-:W-:Y:S01]  /*7410*/  F2FP.SATFINITE.E4M3.F32.PACK_AB_MERGE_C R117, R11, R10, RZ ;  /* 0x0000000a0b75723e */ /* 0x000fe200048070ff */
[C---:B------:R-:W-:Y:S01]  /*7420*/  FMUL R15, R47.reuse, R15 ;  /* 0x0000000f2f0f7220 */ /* 0x040fe20000400000 */
[--C-:B------:R-:W-:Y:S02]  /*7430*/  HADD2.F32 R63, -RZ, R83.reuse.H0_H0 ;  /* 0x20000053ff3f7230 */ /* 0x100fe40000004100 */
[----:B------:R-:W-:Y:S01]  /*7440*/  FMUL R18, R47, R18 ;  /* 0x000000122f127220 */ /* 0x000fe20000400000 */
[----:B------:R-:W-:Y:S01]  /*7450*/  HADD2.F32 R66, -RZ, R83.H1_H1 ;  /* 0x30000053ff427230 */ /* 0x000fe20000004100 */
[----:B------:R-:W-:Y:S01]  /*7460*/  F2FP.SATFINITE.E4M3.F32.PACK_AB_MERGE_C R117, R9, R8, R117 ;  /* 0x000000080975723e */ /* 0x000fe20004807075 */
[C---:B------:R-:W-:Y:S01]  /*7470*/  FFMA R15, R49.reuse, R62, R15 ;  /* 0x0000003e310f7223 */ /* 0x040fe2000000000f */
[C---:B------:R-:W-:Y:S01]  /*7480*/  FFMA R16, R49.reuse, R61, R16 ;  /* 0x0000003d31107223 */ /* 0x040fe20000000010 */
[----:B------:R-:W-:Y:S01]  /*7490*/  FFMA R17, R49, R64, R17 ;  /* 0x0000004031117223 */ /* 0x000fe20000000011 */
[----:B------:R-:W-:Y:S01]  /*74a0*/  FMUL R19, R47, R19 ;  /* 0x000000132f137220 */ /* 0x000fe20000400000 */
        /* <DEDUP_REMOVED lines=15> */
[----:B------:R-:W-:Y:S01]  /*75a0*/  F2FP.F16.E4M3.UNPACK_B R87, R87.H1 ;  /* 0x00000057ff57723e */ /* 0x000fe200030006ff */
        /* <DEDUP_REMOVED lines=32> */
[----:B------:R-:W-:Y:S03]  /*77b0*/  IADD3 R79, PT, PT, R44, 0x1, RZ ;  /* 0x000000012c4f7810 */ /* 0x000fe60007ffe0ff */
        /* <DEDUP_REMOVED lines=9> */
[----:B------:R-:W-:Y:S02]  /*7850*/  UIADD3 UR8, UP0, UPT, UR52, 0x680, URZ ;  /* 0x0000068034087890 */ /* 0x000fe4000ff1e0ff */
[----:B------:R-:W-:Y:S02]  /*7860*/  UIADD3 UR5, UPT, UPT, UR41, 0x40, URZ ;  /* 0x0000004029057890 */ /* 0x000fe4000fffe0ff */
[----:B------:R-:W-:Y:S02]  /*7870*/  UIADD3 UR4, UPT, UPT, UR49, 0x3200, URZ ;  /* 0x0000320031047890 */ /* 0x000fe4000fffe0ff */
[----:B------:R-:W-:Y:S01]  /*7880*/  UIADD3.X UR9, UPT, UPT, URZ, UR53, URZ, UP0, !UPT ;  /* 0x00000035ff097290 */ /* 0x000fe200087fe4ff */
[----:B------:R-:W-:Y:S01]  /*7890*/  UMOV UR6, UR42 ;  /* 0x0000002a00067c82 */ /* 0x000fe20008000000 */
[----:B------:R-:W-:Y:S07]  /*78a0*/  UMOV UR7, UR36 ;  /* 0x0000002400077c82 */ /* 0x000fee0008000000 */
[----:B------:R2:W-:Y:S01]  /*78b0*/  UTMASTG.3D [UR4], [UR8] ;  /* 0x00000004080073b5 */ /* 0x0005e20008010000 */
[----:B------:R0:W-:Y:S01]  /*78c0*/  UTMACMDFLUSH ;  /* 0x00000000000079b7 */ /* 0x0001e20000000000 */
[----:B--2---:R-:W-:Y:S04]  /*78d0*/  DEPBAR.LE SB0, 0x1 ;  /* 0x000080400000791a */ /* 0x004fe80000000000 */
.L_x_117:
[----:B------:R-:W-:Y:S05]  /*78e0*/  BSYNC.RECONVERGENT B0 ;  /* 0x0000000000007941 */ /* 0x000fea0003800200 */
.L_x_116:
[----:B------:R-:W-:Y:S01]  /*78f0*/  BAR.SYNC.DEFER_BLOCKING 0x1, 0x80 ;  /* 0x0042000000007b1d */ /* 0x000fe20000010000 */
[----:B------:R-:W-:Y:S01]  /*7900*/  ISETP.NE.AND P2, PT, R111, RZ, PT ;  /* 0x000000ff6f00720c */ /* 0x000fe20003f45270 */
[----:B------:R-:W-:Y:S01]  /*7910*/  IMAD.IADD R20, R43, 0x1, R94 ;  /* 0x000000012b147824 */ /* 0x000fe200078e025e */
[----:B------:R-:W-:Y:S01]  /*7920*/  ISETP.NE.AND P0, PT, R112, 0x2, PT ;  /* 0x000000027000780c */ /* 0x000fe20003f05270 */
[----:B------:R-:W-:Y:S01]  /*7930*/  IMAD.IADD R21, R45, 0x1, R96 ;  /* 0x000000012d157824 */ /* 0x000fe200078e0260 */
[----:B------:R-:W-:Y:S02]  /*7940*/  ISETP.NE.AND P1, PT, R79, 0x4, PT ;  /* 0x000000044f00780c */ /* 0x000fe40003f25270 */
[----:B------:R-:W-:Y:S02]  /*7950*/  SEL R3, RZ, 0x1, P0 ;  /* 0x00000001ff037807 */ /* 0x000fe40000000000 */
[----:B------:R-:W-:Y:S02]  /*7960*/  SEL R0, RZ, 0x1, P1 ;  /* 0x00000001ff007807 */ /* 0x000fe40000800000 */
[----:B------:R-:W-:Y:S02]  /*7970*/  LOP3.LUT R106, R106, R3, RZ, 0x3c, !PT ;  /* 0x000000036a6a7212 */ /* 0x000fe400078e3cff */
[----:B------:R-:W-:Y:S02]  /*7980*/  LOP3.LUT R107, R107, R0, RZ, 0x3c, !PT ;  /* 0x000000006b6b7212 */ /* 0x000fe400078e3cff */
[----:B------:R-:W-:Y:S02]  /*7990*/  @P2 R2UR UR36, R103 ;  /* 0x00000000672422ca */ /* 0x000fe400000e0000 */
[----:B------:R-:W-:Y:S02]  /*79a0*/  SEL R112, R112, RZ, P0 ;  /* 0x000000ff70707207 */ /* 0x000fe40000000000 */
[----:B------:R-:W-:Y:S01]  /*79b0*/  SEL R44, R79, RZ, P1 ;  /* 0x000000ff4f2c7207 */ /* 0x000fe20000800000 */
[----:B------:R-:W-:Y:S10]  /*79c0*/  @P2 BRA `(.L_x_118) ;  /* 0xffffffd400f82947 */ /* 0x000ff4000383ffff */
[----:B------:R-:W-:Y:S05]  /*79d0*/  EXIT ;  /* 0x000000000000794d */ /* 0x000fea0003800000 */
.L_x_20:
[----:B--2---:R2:W1:Y:S02]  /*79e0*/  SYNCS.PHASECHK.TRANS64.TRYWAIT P0, [R3+URZ+0x1b0], R2 ;  /* 0x0001b002030075a7 */ /* 0x00446400080011ff */
[----:B-1----:R-:W-:Y:S05]  /*79f0*/  @!P0 NANOSLEEP.SYNCS 0x989680 ;  /* 0x009896800000895d */ /* 0x002fea0003900000 */
[----:B------:R-:W1:Y:S02]  /*7a00*/  @!P0 SYNCS.PHASECHK.TRANS64 P0, [R3+URZ+0x1b0], R2 ;  /* 0x0001b002030085a7 */ /* 0x000e6400080010ff */
[----:B-1----:R-:W-:Y:S05]  /*7a10*/  @!P0 BRA `(.L_x_20) ;  /* 0xfffffffc00f08947 */ /* 0x002fea000383ffff */
[----:B------:R-:W-:Y:S05]  /*7a20*/  BRA `(.L_x_119) ;  /* 0xffffff9c00547947 */ /* 0x000fea000383ffff */
.L_x_23:
[----:B-1----:R-:W-:-:S07]  /*7a30*/  MOV R2, UR33 ;  /* 0x0000002100027c02 */ /* 0x002fce0008000f00 */
.L_x_120:
[----:B-1----:R1:W2:Y:S02]  /*7a40*/  SYNCS.PHASECHK.TRANS64.TRYWAIT P0, [R2+URZ+0x88], R5 ;  /* 0x00008805020075a7 */ /* 0x0022a400080011ff */
[----:B--2---:R-:W-:Y:S05]  /*7a50*/  @!P0 NANOSLEEP.SYNCS 0x989680 ;  /* 0x009896800000895d */ /* 0x004fea0003900000 */
[----:B------:R-:W2:Y:S02]  /*7a60*/  @!P0 SYNCS.PHASECHK.TRANS64 P0, [R2+URZ+0x88], R5 ;  /* 0x00008805020085a7 */ /* 0x000ea400080010ff */
[----:B--2---:R-:W-:Y:S05]  /*7a70*/  @!P0 BRA `(.L_x_120) ;  /* 0xfffffffc00f08947 */ /* 0x004fea000383ffff */
[----:B------:R-:W-:Y:S05]  /*7a80*/  BRA `(.L_x_22) ;  /* 0xffffff9c00a47947 */ /* 0x000fea000383ffff */
.L_x_29:
[----:B-1----:R-:W-:-:S07]  /*7a90*/  MOV R2, UR17 ;  /* 0x0000001100027c02 */ /* 0x002fce0008000f00 */
.L_x_121:
[----:B-1----:R1:W2:Y:S02]  /*7aa0*/  SYNCS.PHASECHK.TRANS64.TRYWAIT P0, [R2+URZ+0x88], R5 ;  /* 0x00008805020075a7 */ /* 0x0022a400080011ff */
[----:B--2---:R-:W-:Y:S05]  /*7ab0*/  @!P0 NANOSLEEP.SYNCS 0x989680 ;  /* 0x009896800000895d */ /* 0x004fea0003900000 */
[----:B------:R-:W2:Y:S02]  /*7ac0*/  @!P0 SYNCS.PHASECHK.TRANS64 P0, [R2+URZ+0x88], R5 ;  /* 0x00008805020085a7 */ /* 0x000ea400080010ff */
[----:B--2---:R-:W-:Y:S05]  /*7ad0*/  @!P0 BRA `(.L_x_121) ;  /* 0xfffffffc00f08947 */ /* 0x004fea000383ffff */
[----:B------:R-:W-:Y:S05]  /*7ae0*/  BRA `(.L_x_28) ;  /* 0xffffffa0004c7947 */ /* 0x000fea000383ffff */
.L_x_33:
[----:B-1----:R1:W2:Y:S02]  /*7af0*/  SYNCS.PHASECHK.TRANS64.TRYWAIT P0, [R2+URZ+0x140], R3 ;  /* 0x00014003020075a7 */ /* 0x0022a400080011ff */
[----:B--2---:R-:W-:Y:S05]  /*7b00*/  @!P0 NANOSLEEP.SYNCS 0x989680 ;  /* 0x009896800000895d */ /* 0x004fea0003900000 */
[----:B------:R-:W2:Y:S02]  /*7b10*/  @!P0 SYNCS.PHASECHK.TRANS64 P0, [R2+URZ+0x140], R3 ;  /* 0x00014003020085a7 */ /* 0x000ea400080010ff */
[----:B--2---:R-:W-:Y:S05]  /*7b20*/  @!P0 BRA `(.L_x_33) ;  /* 0xfffffffc00f08947 */ /* 0x004fea000383ffff */
[----:B------:R-:W-:Y:S05]  /*7b30*/  BRA `(.L_x_122) ;  /* 0xffffffa000dc7947 */ /* 0x000fea000383ffff */
.L_x_37:
[----:B----4-:R-:W-:-:S07]  /*7b40*/  MOV R0, UR5 ;  /* 0x0000000500007c02 */ /* 0x010fce0008000f00 */
.L_x_123:
[----:B-1----:R1:W2:Y:S02]  /*7b50*/  SYNCS.PHASECHK.TRANS64.TRYWAIT P0, [R0+URZ], R3 ;  /* 0x00000003000075a7 */ /* 0x0022a400080011ff */
[----:B--2---:R-:W-:Y:S05]  /*7b60*/  @!P0 NANOSLEEP.SYNCS 0x989680 ;  /* 0x009896800000895d */ /* 0x004fea0003900000 */
[----:B------:R-:W2:Y:S02]  /*7b70*/  @!P0 SYNCS.PHASECHK.TRANS64 P0, [R0+URZ], R3 ;  /* 0x00000003000085a7 */ /* 0x000ea400080010ff */
[----:B--2---:R-:W-:Y:S05]  /*7b80*/  @!P0 BRA `(.L_x_123) ;  /* 0xfffffffc00f08947 */ /* 0x004fea000383ffff */
[----:B------:R-:W-:Y:S05]  /*7b90*/  BRA `(.L_x_124) ;  /* 0xffffffa8004c7947 */ /* 0x000fea000383ffff */
.L_x_38:
[----:B----4-:R-:W-:-:S07]  /*7ba0*/  MOV R0, UR5 ;  /* 0x0000000500007c02 */ /* 0x010fce0008000f00 */
.L_x_125:
[----:B-1----:R1:W2:Y:S02]  /*7bb0*/  SYNCS.PHASECHK.TRANS64.TRYWAIT P0, [R0+URZ], R3 ;  /* 0x00000003000075a7 */ /* 0x0022a400080011ff */
[----:B--2---:R-:W-:Y:S05]  /*7bc0*/  @!P0 NANOSLEEP.SYNCS 0x989680 ;  /* 0x009896800000895d */ /* 0x004fea0003900000 */
[----:B------:R-:W2:Y:S02]  /*7bd0*/  @!P0 SYNCS.PHASECHK.TRANS64 P0, [R0+URZ], R3 ;  /* 0x00000003000085a7 */ /* 0x000ea400080010ff */
[----:B--2---:R-:W-:Y:S05]  /*7be0*/  @!P0 BRA `(.L_x_125) ;  /* 0xfffffffc00f08947 */ /* 0x004fea000383ffff */
[----:B------:R-:W-:Y:S05]  /*7bf0*/  BRA `(.L_x_126) ;  /* 0xffffffa800587947 */ /* 0x000fea000383ffff */
.L_x_39:
[----:B----4-:R-:W-:-:S07]  /*7c00*/  MOV R0, UR5 ;  /* 0x0000000500007c02 */ /* 0x010fce0008000f00 */
.L_x_127:
[----:B-1----:R1:W2:Y:S02]  /*7c10*/  SYNCS.PHASECHK.TRANS64.TRYWAIT P0, [R0+URZ], R3 ;  /* 0x00000003000075a7 */ /* 0x0022a400080011ff */
[----:B--2---:R-:W-:Y:S05]  /*7c20*/  @!P0 NANOSLEEP.SYNCS 0x989680 ;  /* 0x009896800000895d */ /* 0x004fea0003900000 */
[----:B------:R-:W2:Y:S02]  /*7c30*/  @!P0 SYNCS.PHASECHK.TRANS64 P0, [R0+URZ], R3 ;  /* 0x00000003000085a7 */ /* 0x000ea400080010ff */
[----:B--2---:R-:W-:Y:S05]  /*7c40*/  @!P0 BRA `(.L_x_127) ;  /* 0xfffffffc00f08947 */ /* 0x004fea000383ffff */
[----:B------:R-:W-:Y:S05]  /*7c50*/  BRA `(.L_x_128) ;  /* 0xffffffa800647947 */ /* 0x000fea000383ffff */
.L_x_40:
[----:B----4-:R-:W-:-:S07]  /*7c60*/  MOV R0, UR5 ;  /* 0x0000000500007c02 */ /* 0x010fce0008000f00 */
.L_x_129:
[----:B-1----:R1:W2:Y:S02]  /*7c70*/  SYNCS.PHASECHK.TRANS64.TRYWAIT P0, [R0+URZ], R3 ;  /* 0x00000003000075a7 */ /* 0x0022a400080011ff */
[----:B--2---:R-:W-:Y:S05]  /*7c80*/  @!P0 NANOSLEEP.SYNCS 0x989680 ;  /* 0x009896800000895d */ /* 0x004fea0003900000 */
[----:B------:R-:W2:Y:S02]  /*7c90*/  @!P0 SYNCS.PHASECHK.TRANS64 P0, [R0+URZ], R3 ;  /* 0x00000003000085a7 */ /* 0x000ea400080010ff */
[----:B--2---:R-:W-:Y:S05]  /*7ca0*/  @!P0 BRA `(.L_x_129) ;  /* 0xfffffffc00f08947 */ /* 0x004fea000383ffff */
[----:B------:R-:W-:Y:S05]  /*7cb0*/  BRA `(.L_x_130) ;  /* 0xffffffa800707947 */ /* 0x000fea000383ffff */
.L_x_41:
[----:B----4-:R-:W-:-:S07]  /*7cc0*/  MOV R0, UR5 ;  /* 0x0000000500007c02 */ /* 0x010fce0008000f00 */
.L_x_131:
[----:B-1----:R1:W2:Y:S02]  /*7cd0*/  SYNCS.PHASECHK.TRANS64.TRYWAIT P0, [R0+URZ], R3 ;  /* 0x00000003000075a7 */ /* 0x0022a400080011ff */
[----:B--2---:R-:W-:Y:S05]  /*7ce0*/  @!P0 NANOSLEEP.SYNCS 0x989680 ;  /* 0x009896800000895d */ /* 0x004fea0003900000 */
[----:B------:R-:W2:Y:S02]  /*7cf0*/  @!P0 SYNCS.PHASECHK.TRANS64 P0, [R0+URZ], R3 ;  /* 0x00000003000085a7 */ /* 0x000ea400080010ff */
[----:B--2---:R-:W-:Y:S05]  /*7d00*/  @!P0 BRA `(.L_x_131) ;  /* 0xfffffffc00f08947 */ /* 0x004fea000383ffff */
[----:B------:R-:W-:Y:S05]  /*7d10*/  BRA `(.L_x_132) ;  /* 0xffffffa8007c7947 */ /* 0x000fea000383ffff */
.L_x_42:
[----:B----4-:R-:W-:-:S07]  /*7d20*/  MOV R0, UR5 ;  /* 0x0000000500007c02 */ /* 0x010fce0008000f00 */
.L_x_133:
[----:B-1----:R1:W2:Y:S02]  /*7d30*/  SYNCS.PHASECHK.TRANS64.TRYWAIT P0, [R0+URZ], R3 ;  /* 0x00000003000075a7 */ /* 0x0022a400080011ff */
[----:B--2---:R-:W-:Y:S05]  /*7d40*/  @!P0 NANOSLEEP.SYNCS 0x989680 ;  /* 0x009896800000895d */ /* 0x004fea0003900000 */
[----:B------:R-:W2:Y:S02]  /*7d50*/  @!P0 SYNCS.PHASECHK.TRANS64 P0, [R0+URZ], R3 ;  /* 0x00000003000085a7 */ /* 0x000ea400080010ff */
[----:B--2---:R-:W-:Y:S05]  /*7d60*/  @!P0 BRA `(.L_x_133) ;  /* 0xfffffffc00f08947 */ /* 0x004fea000383ffff */
[----:B------:R-:W-:Y:S05]  /*7d70*/  BRA `(.L_x_134) ;  /* 0xffffffa800887947 */ /* 0x000fea000383ffff */
.L_x_43:
[----:B----4-:R-:W-:-:S07]  /*7d80*/  MOV R0, UR5 ;  /* 0x0000000500007c02 */ /* 0x010fce0008000f00 */
.L_x_135:
[----:B-1----:R1:W2:Y:S02]  /*7d90*/  SYNCS.PHASECHK.TRANS64.TRYWAIT P0, [R0+URZ], R3 ;  /* 0x00000003000075a7 */ /* 0x0022a400080011ff */
[----:B--2---:R-:W-:Y:S05]  /*7da0*/  @!P0 NANOSLEEP.SYNCS 0x989680 ;  /* 0x009896800000895d */ /* 0x004fea0003900000 */
[----:B------:R-:W2:Y:S02]  /*7db0*/  @!P0 SYNCS.PHASECHK.TRANS64 P0, [R0+URZ], R3 ;  /* 0x00000003000085a7 */ /* 0x000ea400080010ff */
[----:B--2---:R-:W-:Y:S05]  /*7dc0*/  @!P0 BRA `(.L_x_135) ;  /* 0xfffffffc00f08947 */ /* 0x004fea000383ffff */
[----:B------:R-:W-:Y:S05]  /*7dd0*/  BRA `(.L_x_136) ;  /* 0xffffffa800947947 */ /* 0x000fea000383ffff */
.L_x_44:
[----:B----4-:R-:W-:-:S07]  /*7de0*/  MOV R0, UR5 ;  /* 0x0000000500007c02 */ /* 0x010fce0008000f00 */
.L_x_137:
[----:B-1----:R1:W2:Y:S02]  /*7df0*/  SYNCS.PHASECHK.TRANS64.TRYWAIT P0, [R0+URZ], R3 ;  /* 0x00000003000075a7 */ /* 0x0022a400080011ff */
[----:B--2---:R-:W-:Y:S05]  /*7e00*/  @!P0 NANOSLEEP.SYNCS 0x989680 ;  /* 0x009896800000895d */ /* 0x004fea0003900000 */
[----:B------:R-:W2:Y:S02]  /*7e10*/  @!P0 SYNCS.PHASECHK.TRANS64 P0, [R0+URZ], R3 ;  /* 0x00000003000085a7 */ /* 0x000ea400080010ff */
[----:B--2---:R-:W-:Y:S05]  /*7e20*/  @!P0 BRA `(.L_x_137) ;  /* 0xfffffffc00f08947 */ /* 0x004fea000383ffff */
[----:B------:R-:W-:Y:S05]  /*7e30*/  BRA `(.L_x_138) ;  /* 0xffffffa800a07947 */ /* 0x000fea000383ffff */
.L_x_45:
[----:B----4-:R-:W-:-:S07]  /*7e40*/  MOV R0, UR5 ;  /* 0x0000000500007c02 */ /* 0x010fce0008000f00 */
.L_x_139:
[----:B-1----:R1:W2:Y:S02]  /*7e50*/  SYNCS.PHASECHK.TRANS64.TRYWAIT P0, [R0+URZ], R3 ;  /* 0x00000003000075a7 */ /* 0x0022a400080011ff */
[----:B--2---:R-:W-:Y:S05]  /*7e60*/  @!P0 NANOSLEEP.SYNCS 0x989680 ;  /* 0x009896800000895d */ /* 0x004fea0003900000 */
[----:B------:R-:W2:Y:S02]  /*7e70*/  @!P0 SYNCS.PHASECHK.TRANS64 P0, [R0+URZ], R3 ;  /* 0x00000003000085a7 */ /* 0x000ea400080010ff */
[----:B--2---:R-:W-:Y:S05]  /*7e80*/  @!P0 BRA `(.L_x_139) ;  /* 0xfffffffc00f08947 */ /* 0x004fea000383ffff */
[----:B------:R-:W-:Y:S05]  /*7e90*/  BRA `(.L_x_140) ;  /* 0xffffffa800ac7947 */ /* 0x000fea000383ffff */
.L_x_46:
[----:B----4-:R-:W-:-:S07]  /*7ea0*/  MOV R0, UR5 ;  /* 0x0000000500007c02 */ /* 0x010fce0008000f00 */
.L_x_141:
[----:B-1----:R1:W2:Y:S02]  /*7eb0*/  SYNCS.PHASECHK.TRANS64.TRYWAIT P0, [R0+URZ], R3 ;  /* 0x00000003000075a7 */ /* 0x0022a400080011ff */
[----:B--2---:R-:W-:Y:S05]  /*7ec0*/  @!P0 NANOSLEEP.SYNCS 0x989680 ;  /* 0x009896800000895d */ /* 0x004fea0003900000 */
[----:B------:R-:W2:Y:S02]  /*7ed0*/  @!P0 SYNCS.PHASECHK.TRANS64 P0, [R0+URZ], R3 ;  /* 0x00000003000085a7 */ /* 0x000ea400080010ff */
[----:B--2---:R-:W-:Y:S05]  /*7ee0*/  @!P0 BRA `(.L_x_141) ;  /* 0xfffffffc00f08947 */ /* 0x004fea000383ffff */
[----:B------:R-:W-:Y:S05]  /*7ef0*/  BRA `(.L_x_142) ;  /* 0xffffffa800b87947 */ /* 0x000fea000383ffff */
.L_x_47:
[----:B----4-:R-:W-:-:S07]  /*7f00*/  MOV R0, UR5 ;  /* 0x0000000500007c02 */ /* 0x010fce0008000f00 */
.L_x_143:
[----:B-1----:R1:W2:Y:S02]  /*7f10*/  SYNCS.PHASECHK.TRANS64.TRYWAIT P0, [R0+URZ], R3 ;  /* 0x00000003000075a7 */ /* 0x0022a400080011ff */
[----:B--2---:R-:W-:Y:S05]  /*7f20*/  @!P0 NANOSLEEP.SYNCS 0x989680 ;  /* 0x009896800000895d */ /* 0x004fea0003900000 */
[----:B------:R-:W2:Y:S02]  /*7f30*/  @!P0 SYNCS.PHASECHK.TRANS64 P0, [R0+URZ], R3 ;  /* 0x00000003000085a7 */ /* 0x000ea400080010ff */
[----:B--2---:R-:W-:Y:S05]  /*7f40*/  @!P0 BRA `(.L_x_143) ;  /* 0xfffffffc00f08947 */ /* 0x004fea000383ffff */
[----:B------:R-:W-:Y:S05]  /*7f50*/  BRA `(.L_x_144) ;  /* 0xffffffa800c47947 */ /* 0x000fea000383ffff */
.L_x_48:
[----:B----4-:R-:W-:-:S07]  /*7f60*/  MOV R0, UR5 ;  /* 0x0000000500007c02 */ /* 0x010fce0008000f00 */
.L_x_145:
[----:B-1----:R1:W2:Y:S02]  /*7f70*/  SYNCS.PHASECHK.TRANS64.TRYWAIT P0, [R0+URZ], R3 ;  /* 0x00000003000075a7 */ /* 0x0022a400080011ff */
[----:B--2---:R-:W-:Y:S05]  /*7f80*/  @!P0 NANOSLEEP.SYNCS 0x989680 ;  /* 0x009896800000895d */ /* 0x004fea0003900000 */
[----:B------:R-:W2:Y:S02]  /*7f90*/  @!P0 SYNCS.PHASECHK.TRANS64 P0, [R0+URZ], R3 ;  /* 0x00000003000085a7 */ /* 0x000ea400080010ff */
[----:B--2---:R-:W-:Y:S05]  /*7fa0*/  @!P0 BRA `(.L_x_145) ;  /* 0xfffffffc00f08947 */ /* 0x004fea000383ffff */
[----:B------:R-:W-:Y:S05]  /*7fb0*/  BRA `(.L_x_146) ;  /* 0xffffffa800d07947 */ /* 0x000fea000383ffff */
.L_x_49:
[----:B----4-:R-:W-:-:S07]  /*7fc0*/  MOV R0, UR5 ;  /* 0x0000000500007c02 */ /* 0x010fce0008000f00 */
.L_x_147:
[----:B-1----:R1:W2:Y:S02]  /*7fd0*/  SYNCS.PHASECHK.TRANS64.TRYWAIT P0, [R0+URZ], R3 ;  /* 0x00000003000075a7 */ /* 0x0022a400080011ff */
[----:B--2---:R-:W-:Y:S05]  /*7fe0*/  @!P0 NANOSLEEP.SYNCS 0x989680 ;  /* 0x009896800000895d */ /* 0x004fea0003900000 */
[----:B------:R-:W2:Y:S02]  /*7ff0*/  @!P0 SYNCS.PHASECHK.TRANS64 P0, [R0+URZ], R3 ;  /* 0x00000003000085a7 */ /* 0x000ea400080010ff */
[----:B--2---:R-:W-:Y:S05]  /*8000*/  @!P0 BRA `(.L_x_147) ;  /* 0xfffffffc00f08947 */ /* 0x004fea000383ffff */
[----:B------:R-:W-:Y:S05]  /*8010*/  BRA `(.L_x_148) ;  /* 0xffffffa800dc7947 */ /* 0x000fea000383ffff */
.L_x_50:
[----:B----4-:R-:W-:-:S07]  /*8020*/  MOV R0, UR5 ;  /* 0x0000000500007c02 */ /* 0x010fce0008000f00 */
.L_x_149:
[----:B-1----:R1:W2:Y:S02]  /*8030*/  SYNCS.PHASECHK.TRANS64.TRYWAIT P0, [R0+URZ], R3 ;  /* 0x00000003000075a7 */ /* 0x0022a400080011ff */
[----:B--2---:R-:W-:Y:S05]  /*8040*/  @!P0 NANOSLEEP.SYNCS 0x989680 ;  /* 0x009896800000895d */ /* 0x004fea0003900000 */
[----:B------:R-:W2:Y:S02]  /*8050*/  @!P0 SYNCS.PHASECHK.TRANS64 P0, [R0+URZ], R3 ;  /* 0x00000003000085a7 */ /* 0x000ea400080010ff */
[----:B--2---:R-:W-:Y:S05]  /*8060*/  @!P0 BRA `(.L_x_149) ;  /* 0xfffffffc00f08947 */ /* 0x004fea000383ffff */
[----:B------:R-:W-:Y:S05]  /*8070*/  BRA `(.L_x_150) ;  /* 0xffffffa800e87947 */ /* 0x000fea000383ffff */
.L_x_51:
[----:B----4-:R-:W-:-:S07]  /*8080*/  MOV R0, UR5 ;  /* 0x0000000500007c02 */ /* 0x010fce0008000f00 */
.L_x_151:
[----:B-1----:R1:W2:Y:S02]  /*8090*/  SYNCS.PHASECHK.TRANS64.TRYWAIT P0, [R0+URZ], R3 ;  /* 0x00000003000075a7 */ /* 0x0022a400080011ff */
[----:B--2---:R-:W-:Y:S05]  /*80a0*/  @!P0 NANOSLEEP.SYNCS 0x989680 ;  /* 0x009896800000895d */ /* 0x004fea0003900000 */
[----:B------:R-:W2:Y:S02]  /*80b0*/  @!P0 SYNCS.PHASECHK.TRANS64 P0, [R0+URZ], R3 ;  /* 0x00000003000085a7 */ /* 0x000ea400080010ff */
[----:B--2---:R-:W-:Y:S05]  /*80c0*/  @!P0 BRA `(.L_x_151) ;  /* 0xfffffffc00f08947 */ /* 0x004fea000383ffff */
[----:B------:R-:W-:Y:S05]  /*80d0*/  BRA `(.L_x_152) ;  /* 0xffffffa800f47947 */ /* 0x000fea000383ffff */
.L_x_52:
[----:B----4-:R-:W-:-:S07]  /*80e0*/  MOV R0, UR5 ;  /* 0x0000000500007c02 */ /* 0x010fce0008000f00 */
.L_x_153:
[----:B-1----:R1:W2:Y:S02]  /*80f0*/  SYNCS.PHASECHK.TRANS64.TRYWAIT P0, [R0+URZ], R3 ;  /* 0x00000003000075a7 */ /* 0x0022a400080011ff */
[----:B--2---:R-:W-:Y:S05]  /*8100*/  @!P0 NANOSLEEP.SYNCS 0x989680 ;  /* 0x009896800000895d */ /* 0x004fea0003900000 */
[----:B------:R-:W2:Y:S02]  /*8110*/  @!P0 SYNCS.PHASECHK.TRANS64 P0, [R0+URZ], R3 ;  /* 0x00000003000085a7 */ /* 0x000ea400080010ff */
[----:B--2---:R-:W-:Y:S05]  /*8120*/  @!P0 BRA `(.L_x_153) ;  /* 0xfffffffc00f08947 */ /* 0x004fea000383ffff */
[----:B------:R-:W-:Y:S05]  /*8130*/  BRA `(.L_x_154) ;  /* 0xffffffac00007947 */ /* 0x000fea000383ffff */
.L_x_55:
[----:B-1----:R1:W2:Y:S02]  /*8140*/  SYNCS.PHASECHK.TRANS64.TRYWAIT P0, [R0+URZ+0x1a0], R5 ;  /* 0x0001a005000075a7 */ /* 0x0022a400080011ff */
[----:B--2---:R-:W-:Y:S05]  /*8150*/  @!P0 NANOSLEEP.SYNCS 0x989680 ;  /* 0x009896800000895d */ /* 0x004fea0003900000 */
[----:B------:R-:W2:Y:S02]  /*8160*/  @!P0 SYNCS.PHASECHK.TRANS64 P0, [R0+URZ+0x1a0], R5 ;  /* 0x0001a005000085a7 */ /* 0x000ea400080010ff */
[----:B--2---:R-:W-:Y:S05]  /*8170*/  @!P0 BRA `(.L_x_55) ;  /* 0xfffffffc00f08947 */ /* 0x004fea000383ffff */
[----:B------:R-:W-:Y:S05]  /*8180*/  BRA `(.L_x_155) ;  /* 0xffffffac005c7947 */ /* 0x000fea000383ffff */
.L_x_56:
[----:B------:R-:W-:-:S07]  /*8190*/  MOV R0, UR5 ;  /* 0x0000000500007c02 */ /* 0x000fce0008000f00 */
.L_x_156:
[----:B-1----:R1:W2:Y:S02]  /*81a0*/  SYNCS.PHASECHK.TRANS64.TRYWAIT P0, [R0+URZ+0x150], R5 ;  /* 0x00015005000075a7 */ /* 0x0022a400080011ff */
[----:B--2---:R-:W-:Y:S05]  /*81b0*/  @!P0 NANOSLEEP.SYNCS 0x989680 ;  /* 0x009896800000895d */ /* 0x004fea0003900000 */
[----:B------:R-:W2:Y:S02]  /*81c0*/  @!P0 SYNCS.PHASECHK.TRANS64 P0, [R0+URZ+0x150], R5 ;  /* 0x00015005000085a7 */ /* 0x000ea400080010ff */
[----:B--2---:R-:W-:Y:S05]  /*81d0*/  @!P0 BRA `(.L_x_156) ;  /* 0xfffffffc00f08947 */ /* 0x004fea000383ffff */
[----:B------:R-:W-:Y:S05]  /*81e0*/  BRA `(.L_x_157) ;  /* 0xffffffac006c7947 */ /* 0x000fea000383ffff */
.L_x_57:
[----:B-1----:R1:W2:Y:S02]  /*81f0*/  SYNCS.PHASECHK.TRANS64.TRYWAIT P1, [R0+URZ+0x140], R5 ;  /* 0x00014005000075a7 */ /* 0x0022a400080211ff */
[----:B--2---:R-:W-:Y:S05]  /*8200*/  @!P1 NANOSLEEP.SYNCS 0x989680 ;  /* 0x009896800000995d */ /* 0x004fea0003900000 */
[----:B------:R-:W2:Y:S02]  /*8210*/  @!P1 SYNCS.PHASECHK.TRANS64 P1, [R0+URZ+0x140], R5 ;  /* 0x00014005000095a7 */ /* 0x000ea400080210ff */
[----:B--2---:R-:W-:Y:S05]  /*8220*/  @!P1 BRA `(.L_x_57) ;  /* 0xfffffffc00f09947 */ /* 0x004fea000383ffff */
[----:B------:R-:W-:Y:S05]  /*8230*/  BRA `(.L_x_158) ;  /* 0xffffffac009c7947 */ /* 0x000fea000383ffff */
.L_x_60:
[----:B------:R-:W-:-:S07]  /*8240*/  MOV R0, UR5 ;  /* 0x0000000500007c02 */ /* 0x000fce0008000f00 */
.L_x_159:
[----:B-1----:R1:W2:Y:S02]  /*8250*/  SYNCS.PHASECHK.TRANS64.TRYWAIT P0, [R0+URZ+0x150], R3 ;  /* 0x00015003000075a7 */ /* 0x0022a400080011ff */
[----:B--2---:R-:W-:Y:S05]  /*8260*/  @!P0 NANOSLEEP.SYNCS 0x989680 ;  /* 0x009896800000895d */ /* 0x004fea0003900000 */
[----:B------:R-:W2:Y:S02]  /*8270*/  @!P0 SYNCS.PHASECHK.TRANS64 P0, [R0+URZ+0x150], R3 ;  /* 0x00015003000085a7 */ /* 0x000ea400080010ff */
[----:B--2---:R-:W-:Y:S05]  /*8280*/  @!P0 BRA `(.L_x_159) ;  /* 0xfffffffc00f08947 */ /* 0x004fea000383ffff */
[----:B------:R-:W-:Y:S05]  /*8290*/  BRA `(.L_x_59) ;  /* 0xffffffac00f07947 */ /* 0x000fea000383ffff */
.L_x_67:
[----:B-1----:R1:W2:Y:S02]  /*82a0*/  SYNCS.PHASECHK.TRANS64.TRYWAIT P1, [R0+URZ+0x140], R5 ;  /* 0x00014005000075a7 */ /* 0x0022a400080211ff */
[----:B--2---:R-:W-:Y:S05]  /*82b0*/  @!P1 NANOSLEEP.SYNCS 0x989680 ;  /* 0x009896800000995d */ /* 0x004fea0003900000 */
[----:B------:R-:W2:Y:S02]  /*82c0*/  @!P1 SYNCS.PHASECHK.TRANS64 P1, [R0+URZ+0x140], R5 ;  /* 0x00014005000095a7 */ /* 0x000ea400080210ff */
[----:B--2---:R-:W-:Y:S05]  /*82d0*/  @!P1 BRA `(.L_x_67) ;  /* 0xfffffffc00f09947 */ /* 0x004fea000383ffff */
[----:B------:R-:W-:Y:S05]  /*82e0*/  BRA `(.L_x_160) ;  /* 0xffffffb400507947 */ /* 0x000fea000383ffff */
.L_x_68:
[----:B------:R-:W-:-:S07]  /*82f0*/  MOV R3, UR8 ;  /* 0x0000000800037c02 */ /* 0x000fce0008000f00 */
.L_x_161:
[----:B-1----:R1:W2:Y:S02]  /*8300*/  SYNCS.PHASECHK.TRANS64.TRYWAIT P0, [R3+URZ+0x180], R0 ;  /* 0x00018000030075a7 */ /* 0x0022a400080011ff */
[----:B--2---:R-:W-:Y:S05]  /*8310*/  @!P0 NANOSLEEP.SYNCS 0x989680 ;  /* 0x009896800000895d */ /* 0x004fea0003900000 */
[----:B------:R-:W2:Y:S02]  /*8320*/  @!P0 SYNCS.PHASECHK.TRANS64 P0, [R3+URZ+0x180], R0 ;  /* 0x00018000030085a7 */ /* 0x000ea400080010ff */
[----:B--2---:R-:W-:Y:S05]  /*8330*/  @!P0 BRA `(.L_x_161) ;  /* 0xfffffffc00f08947 */ /* 0x004fea000383ffff */
[----:B------:R-:W-:Y:S05]  /*8340*/  BRA `(.L_x_162) ;  /* 0xffffffb400a07947 */ /* 0x000fea000383ffff */
.L_x_71:
[----:B------:R-:W-:Y:S07]  /*8350*/  MOV R0, UR7 ;  /* 0x0000000700007c02 */ /* 0x000fee0008000f00 */
.L_x_163:
[----:B-1----:R1:W2:Y:S02]  /*8360*/  SYNCS.PHASECHK.TRANS64.TRYWAIT P0, [R0+URZ], R3 ;  /* 0x00000003000075a7 */ /* 0x0022a400080011ff */
[----:B--2---:R-:W-:Y:S05]  /*8370*/  @!P0 NANOSLEEP.SYNCS 0x989680 ;  /* 0x009896800000895d */ /* 0x004fea0003900000 */
[----:B------:R-:W2:Y:S02]  /*8380*/  @!P0 SYNCS.PHASECHK.TRANS64 P0, [R0+URZ], R3 ;  /* 0x00000003000085a7 */ /* 0x000ea400080010ff */
[----:B--2---:R-:W-:Y:S05]  /*8390*/  @!P0 BRA `(.L_x_163) ;  /* 0xfffffffc00f08947 */ /* 0x004fea000383ffff */
[----:B------:R-:W-:Y:S05]  /*83a0*/  BRA `(.L_x_70) ;  /* 0xffffffb400bc7947 */ /* 0x000fea000383ffff */
.L_x_74:
[----:B------:R-:W-:-:S07]  /*83b0*/  MOV R0, UR5 ;  /* 0x0000000500007c02 */ /* 0x000fce0008000f00 */
.L_x_164:
[----:B--2---:R2:W3:Y:S02]  /*83c0*/  SYNCS.PHASECHK.TRANS64.TRYWAIT P0, [R0+URZ], R3 ;  /* 0x00000003000075a7 */ /* 0x0044e400080011ff */
[----:B---3--:R-:W-:Y:S05]  /*83d0*/  @!P0 NANOSLEEP.SYNCS 0x989680 ;  /* 0x009896800000895d */ /* 0x008fea0003900000 */
[----:B------:R-:W3:Y:S02]  /*83e0*/  @!P0 SYNCS.PHASECHK.TRANS64 P0, [R0+URZ], R3 ;  /* 0x00000003000085a7 */ /* 0x000ee400080010ff */
[----:B---3--:R-:W-:Y:S05]  /*83f0*/  @!P0 BRA `(.L_x_164) ;  /* 0xfffffffc00f08947 */ /* 0x008fea000383ffff */
[----:B------:R-:W-:Y:S05]  /*8400*/  BRA `(.L_x_165) ;  /* 0xffffffb800707947 */ /* 0x000fea000383ffff */
.L_x_75:
[----:B------:R-:W-:-:S07]  /*8410*/  MOV R0, UR5 ;  /* 0x0000000500007c02 */ /* 0x000fce0008000f00 */
.L_x_166:
[----:B-1----:R1:W2:Y:S02]  /*8420*/  SYNCS.PHASECHK.TRANS64.TRYWAIT P0, [R0+URZ], R3 ;  /* 0x00000003000075a7 */ /* 0x0022a400080011ff */
[----:B--2---:R-:W-:Y:S05]  /*8430*/  @!P0 NANOSLEEP.SYNCS 0x989680 ;  /* 0x009896800000895d */ /* 0x004fea0003900000 */
[----:B------:R-:W2:Y:S02]  /*8440*/  @!P0 SYNCS.PHASECHK.TRANS64 P0, [R0+URZ], R3 ;  /* 0x00000003000085a7 */ /* 0x000ea400080010ff */
[----:B--2---:R-:W-:Y:S05]  /*8450*/  @!P0 BRA `(.L_x_166) ;  /* 0xfffffffc00f08947 */ /* 0x004fea000383ffff */
[----:B------:R-:W-:Y:S05]  /*8460*/  BRA `(.L_x_167) ;  /* 0xffffffb8007c7947 */ /* 0x000fea000383ffff */
.L_x_76:
[----:B------:R-:W-:-:S07]  /*8470*/  MOV R0, UR5 ;  /* 0x0000000500007c02 */ /* 0x000fce0008000f00 */
.L_x_168:
[----:B-1----:R1:W2:Y:S02]  /*8480*/  SYNCS.PHASECHK.TRANS64.TRYWAIT P0, [R0+URZ], R3 ;  /* 0x00000003000075a7 */ /* 0x0022a400080011ff */
[----:B--2---:R-:W-:Y:S05]  /*8490*/  @!P0 NANOSLEEP.SYNCS 0x989680 ;  /* 0x009896800000895d */ /* 0x004fea0003900000 */
[----:B------:R-:W2:Y:S02]  /*84a0*/  @!P0 SYNCS.PHASECHK.TRANS64 P0, [R0+URZ], R3 ;  /* 0x00000003000085a7 */ /* 0x000ea400080010ff */
[----:B--2---:R-:W-:Y:S05]  /*84b0*/  @!P0 BRA `(.L_x_168) ;  /* 0xfffffffc00f08947 */ /* 0x004fea000383ffff */
[----:B------:R-:W-:Y:S05]  /*84c0*/  BRA `(.L_x_169) ;  /* 0xffffffb800887947 */ /* 0x000fea000383ffff */
.L_x_77:
[----:B------:R-:W-:-:S07]  /*84d0*/  MOV R0, UR7 ;  /* 0x0000000700007c02 */ /* 0x000fce0008000f00 */
.L_x_170:
[----:B-1----:R1:W2:Y:S02]  /*84e0*/  SYNCS.PHASECHK.TRANS64.TRYWAIT P0, [R0+URZ], R3 ;  /* 0x00000003000075a7 */ /* 0x0022a400080011ff */
[----:B--2---:R-:W-:Y:S05]  /*84f0*/  @!P0 NANOSLEEP.SYNCS 0x989680 ;  /* 0x009896800000895d */ /* 0x004fea0003900000 */
[----:B------:R-:W2:Y:S02]  /*8500*/  @!P0 SYNCS.PHASECHK.TRANS64 P0, [R0+URZ], R3 ;  /* 0x00000003000085a7 */ /* 0x000ea400080010ff */
[----:B--2---:R-:W-:Y:S05]  /*8510*/  @!P0 BRA `(.L_x_170) ;  /* 0xfffffffc00f08947 */ /* 0x004fea000383ffff */
[----:B------:R-:W-:Y:S05]  /*8520*/  BRA `(.L_x_171) ;  /* 0xffffffb800947947 */ /* 0x000fea000383ffff */
.L_x_82:
[----:B--2---:R2:W3:Y:S02]  /*8530*/  SYNCS.PHASECHK.TRANS64.TRYWAIT P0, [R0+URZ+0x140], R3 ;  /* 0x00014003000075a7 */ /* 0x0044e400080011ff */
[----:B---3--:R-:W-:Y:S05]  /*8540*/  @!P0 NANOSLEEP.SYNCS 0x989680 ;  /* 0x009896800000895d */ /* 0x008fea0003900000 */
[----:B------:R-:W3:Y:S02]  /*8550*/  @!P0 SYNCS.PHASECHK.TRANS64 P0, [R0+URZ+0x140], R3 ;  /* 0x00014003000085a7 */ /* 0x000ee400080010ff */
[----:B---3--:R-:W-:Y:S05]  /*8560*/  @!P0 BRA `(.L_x_82) ;  /* 0xfffffffc00f08947 */ /* 0x008fea000383ffff */
[----:B------:R-:W-:Y:S05]  /*8570*/  BRA `(.L_x_172) ;  /* 0xffffffbc00987947 */ /* 0x000fea000383ffff */
.L_x_85:
[----:B------:R-:W-:Y:S07]  /*8580*/  MOV R0, UR7 ;  /* 0x0000000700007c02 */ /* 0x000fee0008000f00 */
.L_x_173:
[----:B--2---:R2:W3:Y:S02]  /*8590*/  SYNCS.PHASECHK.TRANS64.TRYWAIT P0, [R0+URZ+0x138], R3 ;  /* 0x00013803000075a7 */ /* 0x0044e400080011ff */
[----:B---3--:R-:W-:Y:S05]  /*85a0*/  @!P0 NANOSLEEP.SYNCS 0x989680 ;  /* 0x009896800000895d */ /* 0x008fea0003900000 */
[----:B------:R-:W3:Y:S02]  /*85b0*/  @!P0 SYNCS.PHASECHK.TRANS64 P0, [R0+URZ+0x138], R3 ;  /* 0x00013803000085a7 */ /* 0x000ee400080010ff */
[----:B---3--:R-:W-:Y:S05]  /*85c0*/  @!P0 BRA `(.L_x_173) ;  /* 0xfffffffc00f08947 */ /* 0x008fea000383ffff */
[----:B------:R-:W-:Y:S05]  /*85d0*/  BRA `(.L_x_84) ;  /* 0xffffffc000787947 */ /* 0x000fea000383ffff */
.L_x_88:
[----:B--2---:R-:W-:Y:S07]  /*85e0*/  MOV R3, UR7 ;  /* 0x0000000700037c02 */ /* 0x004fee0008000f00 */
.L_x_174:
[----:B-1----:R1:W2:Y:S02]  /*85f0*/  SYNCS.PHASECHK.TRANS64.TRYWAIT P0, [R3+URZ+0x120], R12 ;  /* 0x0001200c030075a7 */ /* 0x0022a400080011ff */
[----:B--2---:R-:W-:Y:S05]  /*8600*/  @!P0 NANOSLEEP.SYNCS 0x989680 ;  /* 0x009896800000895d */ /* 0x004fea0003900000 */
[----:B------:R-:W2:Y:S02]  /*8610*/  @!P0 SYNCS.PHASECHK.TRANS64 P0, [R3+URZ+0x120], R12 ;  /* 0x0001200c030085a7 */ /* 0x000ea400080010ff */
[----:B--2---:R-:W-:Y:S05]  /*8620*/  @!P0 BRA `(.L_x_174) ;  /* 0xfffffffc00f08947 */ /* 0x004fea000383ffff */
[----:B------:R-:W-:Y:S05]  /*8630*/  BRA `(.L_x_175) ;  /* 0xffffffc000f07947 */ /* 0x000fea000383ffff */
.L_x_89:
[----:B------:R-:W-:Y:S07]  /*8640*/  MOV R3, UR7 ;  /* 0x0000000700037c02 */ /* 0x000fee0008000f00 */
.L_x_176:
[----:B-1----:R1:W2:Y:S02]  /*8650*/  SYNCS.PHASECHK.TRANS64.TRYWAIT P0, [R3+URZ+0x128], R12 ;  /* 0x0001280c030075a7 */ /* 0x0022a400080011ff */
[----:B--2---:R-:W-:Y:S05]  /*8660*/  @!P0 NANOSLEEP.SYNCS 0x989680 ;  /* 0x009896800000895d */ /* 0x004fea0003900000 */
[----:B------:R-:W2:Y:S02]  /*8670*/  @!P0 SYNCS.PHASECHK.TRANS64 P0, [R3+URZ+0x128], R12 ;  /* 0x0001280c030085a7 */ /* 0x000ea400080010ff */
[----:B--2---:R-:W-:Y:S05]  /*8680*/  @!P0 BRA `(.L_x_176) ;  /* 0xfffffffc00f08947 */ /* 0x004fea000383ffff */
[----:B------:R-:W-:Y:S05]  /*8690*/  BRA `(.L_x_177) ;  /* 0xffffffc400707947 */ /* 0x000fea000383ffff */
.L_x_91:
[----:B------:R-:W-:-:S07]  /*86a0*/  MOV R0, UR7 ;  /* 0x0000000700007c02 */ /* 0x000fce0008000f00 */
.L_x_178:
[----:B-1----:R1:W3:Y:S02]  /*86b0*/  SYNCS.PHASECHK.TRANS64.TRYWAIT P0, [R0+URZ+0x120], R3 ;  /* 0x00012003000075a7 */ /* 0x0022e400080011ff */
[----:B---3--:R-:W-:Y:S05]  /*86c0*/  @!P0 NANOSLEEP.SYNCS 0x989680 ;  /* 0x009896800000895d */ /* 0x008fea0003900000 */
[----:B------:R-:W3:Y:S02]  /*86d0*/  @!P0 SYNCS.PHASECHK.TRANS64 P0, [R0+URZ+0x120], R3 ;  /* 0x00012003000085a7 */ /* 0x000ee400080010ff */
[----:B---3--:R-:W-:Y:S05]  /*86e0*/  @!P0 BRA `(.L_x_178) ;  /* 0xfffffffc00f08947 */ /* 0x008fea000383ffff */
[----:B------:R-:W-:Y:S05]  /*86f0*/  BRA `(.L_x_179) ;  /* 0xffffffc400e07947 */ /* 0x000fea000383ffff */
.L_x_93:
[----:B--2---:R2:W4:Y:S02]  /*8700*/  SYNCS.PHASECHK.TRANS64.TRYWAIT P0, [R0+URZ+0x140], R3 ;  /* 0x00014003000075a7 */ /* 0x00452400080011ff */
[----:B----4-:R-:W-:Y:S05]  /*8710*/  @!P0 NANOSLEEP.SYNCS 0x989680 ;  /* 0x009896800000895d */ /* 0x010fea0003900000 */
[----:B------:R-:W4:Y:S02]  /*8720*/  @!P0 SYNCS.PHASECHK.TRANS64 P0, [R0+URZ+0x140], R3 ;  /* 0x00014003000085a7 */ /* 0x000f2400080010ff */
[----:B----4-:R-:W-:Y:S05]  /*8730*/  @!P0 BRA `(.L_x_93) ;  /* 0xfffffffc00f08947 */ /* 0x010fea000383ffff */
[----:B------:R-:W-:Y:S05]  /*8740*/  BRA `(.L_x_180) ;  /* 0xffffffc800ac7947 */ /* 0x000fea000383ffff */
.L_x_104:
[----:B-1----:R1:W3:Y:S02]  /*8750*/  SYNCS.PHASECHK.TRANS64.TRYWAIT P1, [R0+URZ+0x110], R3 ;  /* 0x00011003000075a7 */ /* 0x0022e400080211ff */
[----:B---3--:R-:W-:Y:S05]  /*8760*/  @!P1 NANOSLEEP.SYNCS 0x989680 ;  /* 0x009896800000995d */ /* 0x008fea0003900000 */
[----:B------:R-:W3:Y:S02]  /*8770*/  @!P1 SYNCS.PHASECHK.TRANS64 P1, [R0+URZ+0x110], R3 ;  /* 0x00011003000095a7 */ /* 0x000ee400080210ff */
[----:B---3--:R-:W-:Y:S05]  /*8780*/  @!P1 BRA `(.L_x_104) ;  /* 0xfffffffc00f09947 */ /* 0x008fea000383ffff */
[----:B------:R-:W-:Y:S05]  /*8790*/  BRA `(.L_x_103) ;  /* 0xffffffd400c47947 */ /* 0x000fea000383ffff */
.L_x_106:
[----:B-1----:R1:W4:Y:S02]  /*87a0*/  SYNCS.PHASECHK.TRANS64.TRYWAIT P0, [R113+URZ+0x160], R2 ;  /* 0x00016002710075a7 */ /* 0x00232400080011ff */
[----:B----4-:R-:W-:Y:S05]  /*87b0*/  @!P0 NANOSLEEP.SYNCS 0x989680 ;  /* 0x009896800000895d */ /* 0x010fea0003900000 */
[----:B------:R-:W4:Y:S02]  /*87c0*/  @!P0 SYNCS.PHASECHK.TRANS64 P0, [R113+URZ+0x160], R2 ;  /* 0x00016002710085a7 */ /* 0x000f2400080010ff */
[----:B----4-:R-:W-:Y:S05]  /*87d0*/  @!P0 BRA `(.L_x_106) ;  /* 0xfffffffc00f08947 */ /* 0x010fea000383ffff */
[----:B------:R-:W-:Y:S05]  /*87e0*/  BRA `(.L_x_105) ;  /* 0xffffffd800187947 */ /* 0x000fea000383ffff */
.L_x_114:
[----:B--2---:R2:W3:Y:S02]  /*87f0*/  SYNCS.PHASECHK.TRANS64.TRYWAIT P0, [R32+URZ+0x110], R3 ;  /* 0x00011003200075a7 */ /* 0x0044e400080011ff */
[----:B---3--:R-:W-:Y:S05]  /*8800*/  @!P0 NANOSLEEP.SYNCS 0x989680 ;  /* 0x009896800000895d */ /* 0x008fea0003900000 */
[----:B------:R-:W3:Y:S02]  /*8810*/  @!P0 SYNCS.PHASECHK.TRANS64 P0, [R32+URZ+0x110], R3 ;  /* 0x00011003200085a7 */ /* 0x000ee400080010ff */
[----:B---3--:R-:W-:Y:S05]  /*8820*/  @!P0 BRA `(.L_x_114) ;  /* 0xfffffffc00f08947 */ /* 0x008fea000383ffff */
[----:B------:R-:W-:Y:S05]  /*8830*/  BRA `(.L_x_113) ;  /* 0xffffffe400087947 */ /* 0x000fea000383ffff */
        .weak           $__internal_0_$__cuda_sm10x_tcgen05_guardrail_trap_col_being_dealloced_not_returned_by_alloc
        .type           $__internal_0_$__cuda_sm10x_tcgen05_guardrail_trap_col_being_dealloced_not_returned_by_alloc,@function
        .size           $__internal_0_$__cuda_sm10x_tcgen05_guardrail_trap_col_being_dealloced_not_returned_by_alloc,($__internal_1_$__cuda_sm10x_tcgen05_guardrail_trap_phase_invalid_during_alloc - $__internal_0_$__cuda_sm10x_tcgen05_guardrail_trap_col_being_dealloced_not_returned_by_alloc)
$__internal_0_$__cuda_sm10x_tcgen05_guardrail_trap_col_being_dealloced_not_returned_by_alloc:
[----:B------:R-:W-:Y:S05]  /*8840*/  BPT.TRAP 0x1 ;  /* 0x000000040000795c */ /* 0x000fea0000300000 */
[----:B------:R-:W-:-:S04]  /*8850*/  HFMA2 R3, -RZ, RZ, 0, 0 ;  /* 0x00000000ff037431 */ /* 0x000fc800000001ff */
[----:B------:R-:W-:Y:S05]  /*8860*/  RET.REL.NODEC R2 `(_ZN7cutlass13device_kernelINS_4gemm6kernel13GemmUniversalIN4cute5tupleIJiiiiEEENS1_10collective13CollectiveMmaINS1_35MainloopSm100TmaUmmaWarpSpecializedILi17ELi2ELi4ENS5_IJNS4_1CILi1EEESB_SB_EEEEENS5_IJNSA_ILi64EEENSA_ILi128EEESE_EEENS_12float_e4m3_tENS5_IJlSB_lEEESH_SI_NS4_8TiledMMAINS4_8MMA_AtomIJNS4_10MMA_TraitsINS4_19SM100_MMA_F8F6F4_SSEJSH_SH_fSE_SF_NS4_17integral_constantINS4_4UMMA5MajorELSP_0EEESQ_NSN_INSO_7ScaleInELSR_0EEESS_EEEEEENS4_6LayoutISC_NS5_IJNSA_ILi0EEESW_SW_EEEEENS5_IJNS4_10UnderscoreESZ_SZ_EEEEENS4_13SM90_TMA_LOADENS4_14ComposedLayoutINS4_7SwizzleILi2ELi4ELi3EEENS4_18smem_ptr_flag_bitsILi8EEENSV_INS5_IJNSA_ILi8EEESE_EEENS5_IJSE_SB_EEEEEEEvNS4_8identityES12_S1C_vS1D_EENS_8epilogue10collective18CollectiveEpilogueINS1F_23Sm100TmaWarpSpecializedILi2ELi2ELi32ELb0ELb0EEEJSG_NS5_IJNSV_ISE_SB_EES1K_EEESH_SI_SH_SI_NS1F_6fusion15FusionCallbacksIS1J_NS1M_17LinearCombinationISH_fSH_fLNS_15FloatRoundStyleE2EEESG_S1L_JEEENS4_5SM1004TMEM4LOAD26SM100_TMEM_LOAD_16dp32b32xES12_S1C_NS4_39AutoVectorizingCopyWithAssumedAlignmentILi128EEENS4_14SM90_TMA_STOREES1C_S1X_S1X_EEEvvEEEEvNT_6ParamsE) ;  /* 0xffffff7402e47950 */ /* 0x000fea0003c3ffff */
        .weak           $__internal_1_$__cuda_sm10x_tcgen05_guardrail_trap_phase_invalid_during_alloc
        .type           $__internal_1_$__cuda_sm10x_tcgen05_guardrail_trap_phase_invalid_during_alloc,@function
        .size           $__internal_1_$__cuda_sm10x_tcgen05_guardrail_trap_phase_invalid_during_alloc,($__internal_2_$__cuda_sm10x_tcgen05_guardrail_trap_unallocated_columns_being_dealloced - $__internal_1_$__cuda_sm10x_tcgen05_guardrail_trap_phase_invalid_during_alloc)
$__internal_1_$__cuda_sm10x_tcgen05_guardrail_trap_phase_invalid_during_alloc:
[----:B------:R-:W-:Y:S05]  /*8870*/  BPT.TRAP 0x1 ;  /* 0x000000040000795c */ /* 0x000fea0000300000 */
[----:B------:R-:W-:-:S04]  /*8880*/  MOV R3, 0x0 ;  /* 0x0000000000037802 */ /* 0x000fc80000000f00 */
[----:B------:R-:W-:Y:S05]  /*8890*/  RET.REL.NODEC R2 `(_ZN7cutlass13device_kernelINS_4gemm6kernel13GemmUniversalIN4cute5tupleIJiiiiEEENS1_10collective13CollectiveMmaINS1_35MainloopSm100TmaUmmaWarpSpecializedILi17ELi2ELi4ENS5_IJNS4_1CILi1EEESB_SB_EEEEENS5_IJNSA_ILi64EEENSA_ILi128EEESE_EEENS_12float_e4m3_tENS5_IJlSB_lEEESH_SI_NS4_8TiledMMAINS4_8MMA_AtomIJNS4_10MMA_TraitsINS4_19SM100_MMA_F8F6F4_SSEJSH_SH_fSE_SF_NS4_17integral_constantINS4_4UMMA5MajorELSP_0EEESQ_NSN_INSO_7ScaleInELSR_0EEESS_EEEEEENS4_6LayoutISC_NS5_IJNSA_ILi0EEESW_SW_EEEEENS5_IJNS4_10UnderscoreESZ_SZ_EEEEENS4_13SM90_TMA_LOADENS4_14ComposedLayoutINS4_7SwizzleILi2ELi4ELi3EEENS4_18smem_ptr_flag_bitsILi8EEENSV_INS5_IJNSA_ILi8EEESE_EEENS5_IJSE_SB_EEEEEEEvNS4_8identityES12_S1C_vS1D_EENS_8epilogue10collective18CollectiveEpilogueINS1F_23Sm100TmaWarpSpecializedILi2ELi2ELi32ELb0ELb0EEEJSG_NS5_IJNSV_ISE_SB_EES1K_EEESH_SI_SH_SI_NS1F_6fusion15FusionCallbacksIS1J_NS1M_17LinearCombinationISH_fSH_fLNS_15FloatRoundStyleE2EEESG_S1L_JEEENS4_5SM1004TMEM4LOAD26SM100_TMEM_LOAD_16dp32b32xES12_S1C_NS4_39AutoVectorizingCopyWithAssumedAlignmentILi128EEENS4_14SM90_TMA_STOREES1C_S1X_S1X_EEEvvEEEEvNT_6ParamsE) ;  /* 0xffffff7402d87950 */ /* 0x000fea0003c3ffff */
        .weak           $__internal_2_$__cuda_sm10x_tcgen05_guardrail_trap_unallocated_columns_being_dealloced
        .type           $__internal_2_$__cuda_sm10x_tcgen05_guardrail_trap_unallocated_columns_being_dealloced,@function
        .size           $__internal_2_$__cuda_sm10x_tcgen05_guardrail_trap_unallocated_columns_being_dealloced,(.L_x_182 - $__internal_2_$__cuda_sm10x_tcgen05_guardrail_trap_unallocated_columns_being_dealloced)
$__internal_2_$__cuda_sm10x_tcgen05_guardrail_trap_unallocated_columns_being_dealloced:
[----:B------:R-:W-:Y:S05]  /*88a0*/  BPT.TRAP 0x1 ;  /* 0x000000040000795c */ /* 0x000fea0000300000 */
[----:B------:R-:W-:-:S04]  /*88b0*/  HFMA2 R3, -RZ, RZ, 0, 0 ;  /* 0x00000000ff037431 */ /* 0x000fc800000001ff */
[----:B------:R-:W-:Y:S05]  /*88c0*/  RET.REL.NODEC R2 `(_ZN7cutlass13device_kernelINS_4gemm6kernel13GemmUniversalIN4cute5tupleIJiiiiEEENS1_10collective13CollectiveMmaINS1_35MainloopSm100TmaUmmaWarpSpecializedILi17ELi2ELi4ENS5_IJNS4_1CILi1EEESB_SB_EEEEENS5_IJNSA_ILi64EEENSA_ILi128EEESE_EEENS_12float_e4m3_tENS5_IJlSB_lEEESH_SI_NS4_8TiledMMAINS4_8MMA_AtomIJNS4_10MMA_TraitsINS4_19SM100_MMA_F8F6F4_SSEJSH_SH_fSE_SF_NS4_17integral_constantINS4_4UMMA5MajorELSP_0EEESQ_NSN_INSO_7ScaleInELSR_0EEESS_EEEEEENS4_6LayoutISC_NS5_IJNSA_ILi0EEESW_SW_EEEEENS5_IJNS4_10UnderscoreESZ_SZ_EEEEENS4_13SM90_TMA_LOADENS4_14ComposedLayoutINS4_7SwizzleILi2ELi4ELi3EEENS4_18smem_ptr_flag_bitsILi8EEENSV_INS5_IJNSA_ILi8EEESE_EEENS5_IJSE_SB_EEEEEEEvNS4_8identityES12_S1C_vS1D_EENS_8epilogue10collective18CollectiveEpilogueINS1F_23Sm100TmaWarpSpecializedILi2ELi2ELi32ELb0ELb0EEEJSG_NS5_IJNSV_ISE_SB_EES1K_EEESH_SI_SH_SI_NS1F_6fusion15FusionCallbacksIS1J_NS1M_17LinearCombinationISH_fSH_fLNS_15FloatRoundStyleE2EEESG_S1L_JEEENS4_5SM1004TMEM4LOAD26SM100_TMEM_LOAD_16dp32b32xES12_S1C_NS4_39AutoVectorizingCopyWithAssumedAlignmentILi128EEENS4_14SM90_TMA_STOREES1C_S1X_S1X_EEEvvEEEEvNT_6ParamsE) ;  /* 0xffffff7402cc7950 */ /* 0x000fea0003c3ffff */
.L_x_181:
[----:B------:R-:W-:-:S00]  /*88d0*/  BRA `(.L_x_181) ;  /* 0xfffffffc00fc7947 */ /* 0x000fc0000383ffff */
[----:B------:R-:W-:-:S00]  /*88e0*/  NOP ;  /* 0x0000000000007918 */ /* 0x000fc00000000000 */
        /* <DEDUP_REMOVED lines=9> */
.L_x_182:


//--------------------- .nv.global.init           --------------------------
	.section	.nv.global.init,"aw",@progbits
.nv.global.init:
	.type		$str$27,@object
	.size		$str$27,($str$28 - $str$27)
$str$27:
        /*0000*/ 	.byte	0x28, 0x61, 0x64, 0x64, 0x72, 0x65, 0x73, 0x73, 0x20, 0x26, 0x20, 0x6d, 0x61, 0x73, 0x6b, 0x29
        /*0010*/ 	.byte	0x20, 0x3d, 0x3d, 0x20, 0x30, 0x00
	.type		$str$28,@object
	.size		$str$28,($str$26 - $str$28)
$str$28:
        /*0016*/ 	.byte	0x2f, 0x74, 0x6d, 0x70, 0x2f, 0x63, 0x75, 0x74, 0x6c, 0x61, 0x73, 0x73, 0x5f, 0x73, 0x77, 0x65
        /*0026*/ 	.byte	0x65, 0x70, 0x5f, 0x73, 0x72, 0x63, 0x2f, 0x69, 0x6e, 0x63, 0x6c, 0x75, 0x64, 0x65, 0x2f, 0x63
        /*0036*/ 	.byte	0x75, 0x74, 0x65, 0x2f, 0x70, 0x6f, 0x69, 0x6e, 0x74, 0x65, 0x72, 0x5f, 0x66, 0x6c, 0x61, 0x67
        /*0046*/ 	.byte	0x67, 0x65, 0x64, 0x2e, 0x68, 0x70, 0x70, 0x00
	.type		$str$26,@object
	.size		$str$26,($str$25 - $str$26)
$str$26:
        /*004e*/ 	.byte	0x2f, 0x74, 0x6d, 0x70, 0x2f, 0x63, 0x75, 0x74, 0x6c, 0x61, 0x73, 0x73, 0x5f, 0x73, 0x77, 0x65
        /*005e*/ 	.byte	0x65, 0x70, 0x5f, 0x73, 0x72, 0x63, 0x2f, 0x69, 0x6e, 0x63, 0x6c, 0x75, 0x64, 0x65, 0x2f, 0x63
        /*006e*/ 	.byte	0x75, 0x74, 0x65, 0x2f, 0x61, 0x74, 0x6f, 0x6d, 0x2f, 0x63, 0x6f, 0x70, 0x79, 0x5f, 0x74, 0x72
        /*007e*/ 	.byte	0x61, 0x69, 0x74, 0x73, 0x5f, 0x73, 0x6d, 0x31, 0x30, 0x30, 0x2e, 0x68, 0x70, 0x70, 0x00
	.type		$str$25,@object
	.size		$str$25,(__unnamed_1 - $str$25)
$str$25:
        /*008d*/ 	.byte	0x28, 0x28, 0x75, 0x69, 0x6e, 0x74, 0x33, 0x32, 0x5f, 0x74, 0x28, 0x74, 0x68, 0x72, 0x65, 0x61
        /*009d*/ 	.byte	0x64, 0x49, 0x64, 0x78, 0x2e, 0x78, 0x29, 0x20, 0x2f, 0x20, 0x33, 0x32, 0x29, 0x20, 0x25, 0x20
        /*00ad*/ 	.byte	0x34, 0x29, 0x20, 0x3d, 0x3d, 0x20, 0x28, 0x28, 0x28, 0x74, 0x6d, 0x65, 0x6d, 0x5f, 0x61, 0x64
        /*00bd*/ 	.byte	0x64, 0x72, 0x20, 0x3e, 0x3e, 0x20, 0x31, 0x36, 0x29, 0x20, 0x2f, 0x20, 0x33, 0x32, 0x29, 0x20
        /*00cd*/ 	.byte	0x25, 0x20, 0x34, 0x29, 0x00
	.type		__unnamed_1,@object
	.size		__unnamed_1,(__unnamed_2 - __unnamed_1)
__unnamed_1:
        /*00d2*/ 	.byte	0x61, 0x75, 0x74, 0x6f, 0x20, 0x63, 0x75, 0x74, 0x65, 0x3a, 0x3a, 0x61, 0x73, 0x5f, 0x70, 0x6f
        /* <DEDUP_REMOVED lines=24> */
        /*0262*/ 	.byte	0x3c, 0x34, 0x30, 0x39, 0x36, 0x3e, 0x3e, 0x3e, 0x3e, 0x5d, 0x00
	.type		__unnamed_2,@object
	.size		__unnamed_2,(.L_2 - __unnamed_2)
__unnamed_2:
        /* <DEDUP_REMOVED lines=40> */
        /*04ed*/ 	.byte	0x74, 0x65, 0x3a, 0x3a, 0x43, 0x3c, 0x30, 0x3e, 0x3e, 0x3e, 0x3e, 0x5d, 0x00
.L_2:


//--------------------- .nv.shared._ZN7cutlass13device_kernelINS_4gemm6kernel13GemmUniversalIN4cute5tupleIJiiiiEEENS1_10collective13CollectiveMmaINS1_35MainloopSm100TmaUmmaWarpSpecializedILi17ELi2ELi4ENS5_IJNS4_1CILi1EEESB_SB_EEEEENS5_IJNSA_ILi64EEENSA_ILi128EEESE_EEENS_12float_e4m3_tENS5_IJlSB_lEEESH_SI_NS4_8TiledMMAINS4_8MMA_AtomIJNS4_10MMA_TraitsINS4_19SM100_MMA_F8F6F4_SSEJSH_SH_fSE_SF_NS4_17integral_constantINS4_4UMMA5MajorELSP_0EEESQ_NSN_INSO_7ScaleInELSR_0EEESS_EEEEEENS4_6LayoutISC_NS5_IJNSA_ILi0EEESW_SW_EEEEENS5_IJNS4_10UnderscoreESZ_SZ_EEEEENS4_13SM90_TMA_LOADENS4_14ComposedLayoutINS4_7SwizzleILi2ELi4ELi3EEENS4_18smem_ptr_flag_bitsILi8EEENSV_INS5_IJNSA_ILi8EEESE_EEENS5_IJSE_SB_EEEEEEEvNS4_8identityES12_S1C_vS1D_EENS_8epilogue10collective18CollectiveEpilogueINS1F_23Sm100TmaWarpSpecializedILi2ELi2ELi32ELb0ELb0EEEJSG_NS5_IJNSV_ISE_SB_EES1K_EEESH_SI_SH_SI_NS1F_6fusion15FusionCallbacksIS1J_NS1M_17LinearCombinationISH_fSH_fLNS_15FloatRoundStyleE2EEESG_S1L_JEEENS4_5SM1004TMEM4LOAD26SM100_TMEM_LOAD_16dp32b32xES12_S1C_NS4_39AutoVectorizingCopyWithAssumedAlignmentILi128EEENS4_14SM90_TMA_STOREES1C_S1X_S1X_EEEvvEEEEvNT_6ParamsE --------------------------
	.section	.nv.shared._ZN7cutlass13device_kernelINS_4gemm6kernel13GemmUniversalIN4cute5tupleIJiiiiEEENS1_10collective13CollectiveMmaINS1_35MainloopSm100TmaUmmaWarpSpecializedILi17ELi2ELi4ENS5_IJNS4_1CILi1EEESB_SB_EEEEENS5_IJNSA_ILi64EEENSA_ILi128EEESE_EEENS_12float_e4m3_tENS5_IJlSB_lEEESH_SI_NS4_8TiledMMAINS4_8MMA_AtomIJNS4_10MMA_TraitsINS4_19SM100_MMA_F8F6F4_SSEJSH_SH_fSE_SF_NS4_17integral_constantINS4_4UMMA5MajorELSP_0EEESQ_NSN_INSO_7ScaleInELSR_0EEESS_EEEEEENS4_6LayoutISC_NS5_IJNSA_ILi0EEESW_SW_EEEEENS5_IJNS4_10UnderscoreESZ_SZ_EEEEENS4_13SM90_TMA_LOADENS4_14ComposedLayoutINS4_7SwizzleILi2ELi4ELi3EEENS4_18smem_ptr_flag_bitsILi8EEENSV_INS5_IJNSA_ILi8EEESE_EEENS5_IJSE_SB_EEEEEEEvNS4_8identityES12_S1C_vS1D_EENS_8epilogue10collective18CollectiveEpilogueINS1F_23Sm100TmaWarpSpecializedILi2ELi2ELi32ELb0ELb0EEEJSG_NS5_IJNSV_ISE_SB_EES1K_EEESH_SI_SH_SI_NS1F_6fusion15FusionCallbacksIS1J_NS1M_17LinearCombinationISH_fSH_fLNS_15FloatRoundStyleE2EEESG_S1L_JEEENS4_5SM1004TMEM4LOAD26SM100_TMEM_LOAD_16dp32b32xES12_S1C_NS4_39AutoVectorizingCopyWithAssumedAlignmentILi128EEENS4_14SM90_TMA_STOREES1C_S1X_S1X_EEEvvEEEEvNT_6ParamsE,"aw",@nobits
	.sectionflags	@""
	.align	16
	.zero		1024


//--------------------- .nv.shared.reserved.0     --------------------------
	.section	.nv.shared.reserved.0,"aw",@nobits
	.weak		__nv_reservedSMEM_offset_0_alias
	.size		__nv_reservedSMEM_offset_0_alias, 0, 64
	.other		__nv_reservedSMEM_offset_0_alias,@"STO_CUDA_RESERVED_SHARED STV_DEFAULT"
__nv_reservedSMEM_offset_0_alias:
	.zero		0
.nv.shared.reserved.0:
	.zero		64
	.weak		__nv_reservedSMEM_tcgen05_partition
	.type		__nv_reservedSMEM_tcgen05_partition,@object
	.size		__nv_reservedSMEM_tcgen05_partition,(.L_0 - __nv_reservedSMEM_tcgen05_partition)
__nv_reservedSMEM_tcgen05_partition:
	.zero		32
.L_0:


//--------------------- .nv.global                --------------------------
	.section	.nv.global,"aw",@nobits
.nv.global:
	.type		_ZN40_INTERNAL_cacbd7a4_4_k_cu_043815bd_224924cute1_E,@object
	.size		_ZN40_INTERNAL_cacbd7a4_4_k_cu_043815bd_224924cute1_E,(_ZN40_INTERNAL_cacbd7a4_4_k_cu_043815bd_224924cuda3std3__45__cpo6cbeginE - _ZN40_INTERNAL_cacbd7a4_4_k_cu_043815bd_224924cute1_E)
_ZN40_INTERNAL_cacbd7a4_4_k_cu_043815bd_224924cute1_E:
	.zero		1
	.type		_ZN40_INTERNAL_cacbd7a4_4_k_cu_043815bd_224924cuda3std3__45__cpo6cbeginE,@object
	.size		_ZN40_INTERNAL_cacbd7a4_4_k_cu_043815bd_224924cuda3std3__45__cpo6cbeginE,(_ZN40_INTERNAL_cacbd7a4_4_k_cu_043815bd_224924cuda3std3__48in_placeE - _ZN40_INTERNAL_cacbd7a4_4_k_cu_043815bd_224924cuda3std3__45__cpo6cbeginE)
_ZN40_INTERNAL_cacbd7a4_4_k_cu_043815bd_224924cuda3std3__45__cpo6cbeginE:
	.zero		1
	.type		_ZN40_INTERNAL_cacbd7a4_4_k_cu_043815bd_224924cuda3std3__48in_placeE,@object
	.size		_ZN40_INTERNAL_cacbd7a4_4_k_cu_043815bd_224924cuda3std3__48in_placeE,(_ZN40_INTERNAL_cacbd7a4_4_k_cu_043815bd_224924cuda3std6ranges3__45__cpo9iter_moveE - _ZN40_INTERNAL_cacbd7a4_4_k_cu_043815bd_224924cuda3std3__48in_placeE)
_ZN40_INTERNAL_cacbd7a4_4_k_cu_043815bd_224924cuda3std3__48in_placeE:
	.zero		1
	.type		_ZN40_INTERNAL_cacbd7a4_4_k_cu_043815bd_224924cuda3std6ranges3__45__cpo9iter_moveE,@object
	.size		_ZN40_INTERNAL_cacbd7a4_4_k_cu_043815bd_224924cuda3std6ranges3__45__cpo9iter_moveE,(_ZN40_INTERNAL_cacbd7a4_4_k_cu_043815bd_224924cuda3std3__45__cpo5beginE - _ZN40_INTERNAL_cacbd7a4_4_k_cu_043815bd_224924cuda3std6ranges3__45__cpo9iter_moveE)
_ZN40_INTERNAL_cacbd7a4_4_k_cu_043815bd_224924cuda3std6ranges3__45__cpo9iter_moveE:
	.zero		1
	.type		_ZN40_INTERNAL_cacbd7a4_4_k_cu_043815bd_224924cuda3std3__45__cpo5beginE,@object
	.size		_ZN40_INTERNAL_cacbd7a4_4_k_cu_043815bd_224924cuda3std3__45__cpo5beginE,(_ZN40_INTERNAL_cacbd7a4_4_k_cu_043815bd_224924cuda3std3__442_GLOBAL__N__cacbd7a4_4_k_cu_043815bd_224926ignoreE - _ZN40_INTERNAL_cacbd7a4_4_k_cu_043815bd_224924cuda3std3__45__cpo5beginE)
_ZN40_INTERNAL_cacbd7a4_4_k_cu_043815bd_224924cuda3std3__45__cpo5beginE:
	.zero		1
	.type		_ZN40_INTERNAL_cacbd7a4_4_k_cu_043815bd_224924cuda3std3__442_GLOBAL__N__cacbd7a4_4_k_cu_043815bd_224926ignoreE,@object
	.size		_ZN40_INTERNAL_cacbd7a4_4_k_cu_043815bd_224924cuda3std3__442_GLOBAL__N__cacbd7a4_4_k_cu_043815bd_224926ignoreE,(_ZN40_INTERNAL_cacbd7a4_4_k_cu_043815bd_224924cute7productE - _ZN40_INTERNAL_cacbd7a4_4_k_cu_043815bd_224924cuda3std3__442_GLOBAL__N__cacbd7a4_4_k_cu_043815bd_224926ignoreE)
_ZN40_INTERNAL_cacbd7a4_4_k_cu_043815bd_224924cuda3std3__442_GLOBAL__N__cacbd7a4_4_k_cu_043815bd_224926ignoreE:
	.zero		1
	.type		_ZN40_INTERNAL_cacbd7a4_4_k_cu_043815bd_224924cute7productE,@object
	.size		_ZN40_INTERNAL_cacbd7a4_4_k_cu_043815bd_224924cute7productE,(_ZN40_INTERNAL_cacbd7a4_4_k_cu_043815bd_224924cuda3std3__45__cpo3endE - _ZN40_INTERNAL_cacbd7a4_4_k_cu_043815bd_224924cute7productE)
_ZN40_INTERNAL_cacbd7a4_4_k_cu_043815bd_224924cute7productE:
	.zero		1
	.type		_ZN40_INTERNAL_cacbd7a4_4_k_cu_043815bd_224924cuda3std3__45__cpo3endE,@object
	.size		_ZN40_INTERNAL_cacbd7a4_4_k_cu_043815bd_224924cuda3std3__45__cpo3endE,(_ZN40_INTERNAL_cacbd7a4_4_k_cu_043815bd_224924cuda3std3__419piecewise_constructE - _ZN40_INTERNAL_cacbd7a4_4_k_cu_043815bd_224924cuda3std3__45__cpo3endE)
_ZN40_INTERNAL_cacbd7a4_4_k_cu_043815bd_224924cuda3std3__45__cpo3endE:
	.zero		1
	.type		_ZN40_INTERNAL_cacbd7a4_4_k_cu_043815bd_224924cuda3std3__419piecewise_constructE,@object
	.size		_ZN40_INTERNAL_cacbd7a4_4_k_cu_043815bd_224924cuda3std3__419piecewise_constructE,(_ZN40_INTERNAL_cacbd7a4_4_k_cu_043815bd_224924cuda3std3__45__cpo4cendE - _ZN40_INTERNAL_cacbd7a4_4_k_cu_043815bd_224924cuda3std3__419piecewise_constructE)
_ZN40_INTERNAL_cacbd7a4_4_k_cu_043815bd_224924cuda3std3__419piecewise_constructE:
	.zero		1
	.type		_ZN40_INTERNAL_cacbd7a4_4_k_cu_043815bd_224924cuda3std3__45__cpo4cendE,@object
	.size		_ZN40_INTERNAL_cacbd7a4_4_k_cu_043815bd_224924cuda3std3__45__cpo4cendE,(_ZN40_INTERNAL_cacbd7a4_4_k_cu_043815bd_224924cuda3std6ranges3__45__cpo4swapE - _ZN40_INTERNAL_cacbd7a4_4_k_cu_043815bd_224924cuda3std3__45__cpo4cendE)
_ZN40_INTERNAL_cacbd7a4_4_k_cu_043815bd_224924cuda3std3__45__cpo4cendE:
	.zero		1
	.type		_ZN40_INTERNAL_cacbd7a4_4_k_cu_043815bd_224924cuda3std6ranges3__45__cpo4swapE,@object
	.size		_ZN40_INTERNAL_cacbd7a4_4_k_cu_043815bd_224924cuda3std6ranges3__45__cpo4swapE,(.L_10 - _ZN40_INTERNAL_cacbd7a4_4_k_cu_043815bd_224924cuda3std6ranges3__45__cpo4swapE)
_ZN40_INTERNAL_cacbd7a4_4_k_cu_043815bd_224924cuda3std6ranges3__45__cpo4swapE:
	.zero		1
.L_10:


//--------------------- .nv.constant0._ZN7cutlass13device_kernelINS_4gemm6kernel13GemmUniversalIN4cute5tupleIJiiiiEEENS1_10collective13CollectiveMmaINS1_35MainloopSm100TmaUmmaWarpSpecializedILi17ELi2ELi4ENS5_IJNS4_1CILi1EEESB_SB_EEEEENS5_IJNSA_ILi64EEENSA_ILi128EEESE_EEENS_12float_e4m3_tENS5_IJlSB_lEEESH_SI_NS4_8TiledMMAINS4_8MMA_AtomIJNS4_10MMA_TraitsINS4_19SM100_MMA_F8F6F4_SSEJSH_SH_fSE_SF_NS4_17integral_constantINS4_4UMMA5MajorELSP_0EEESQ_NSN_INSO_7ScaleInELSR_0EEESS_EEEEEENS4_6LayoutISC_NS5_IJNSA_ILi0EEESW_SW_EEEEENS5_IJNS4_10UnderscoreESZ_SZ_EEEEENS4_13SM90_TMA_LOADENS4_14ComposedLayoutINS4_7SwizzleILi2ELi4ELi3EEENS4_18smem_ptr_flag_bitsILi8EEENSV_INS5_IJNSA_ILi8EEESE_EEENS5_IJSE_SB_EEEEEEEvNS4_8identityES12_S1C_vS1D_EENS_8epilogue10collective18CollectiveEpilogueINS1F_23Sm100TmaWarpSpecializedILi2ELi2ELi32ELb0ELb0EEEJSG_NS5_IJNSV_ISE_SB_EES1K_EEESH_SI_SH_SI_NS1F_6fusion15FusionCallbacksIS1J_NS1M_17LinearCombinationISH_fSH_fLNS_15FloatRoundStyleE2EEESG_S1L_JEEENS4_5SM1004TMEM4LOAD26SM100_TMEM_LOAD_16dp32b32xES12_S1C_NS4_39AutoVectorizingCopyWithAssumedAlignmentILi128EEENS4_14SM90_TMA_STOREES1C_S1X_S1X_EEEvvEEEEvNT_6ParamsE --------------------------
	.section	.nv.constant0._ZN7cutlass13device_kernelINS_4gemm6kernel13GemmUniversalIN4cute5tupleIJiiiiEEENS1_10collective13CollectiveMmaINS1_35MainloopSm100TmaUmmaWarpSpecializedILi17ELi2ELi4ENS5_IJNS4_1CILi1EEESB_SB_EEEEENS5_IJNSA_ILi64EEENSA_ILi128EEESE_EEENS_12float_e4m3_tENS5_IJlSB_lEEESH_SI_NS4_8TiledMMAINS4_8MMA_AtomIJNS4_10MMA_TraitsINS4_19SM100_MMA_F8F6F4_SSEJSH_SH_fSE_SF_NS4_17integral_constantINS4_4UMMA5MajorELSP_0EEESQ_NSN_INSO_7ScaleInELSR_0EEESS_EEEEEENS4_6LayoutISC_NS5_IJNSA_ILi0EEESW_SW_EEEEENS5_IJNS4_10UnderscoreESZ_SZ_EEEEENS4_13SM90_TMA_LOADENS4_14ComposedLayoutINS4_7SwizzleILi2ELi4ELi3EEENS4_18smem_ptr_flag_bitsILi8EEENSV_INS5_IJNSA_ILi8EEESE_EEENS5_IJSE_SB_EEEEEEEvNS4_8identityES12_S1C_vS1D_EENS_8epilogue10collective18CollectiveEpilogueINS1F_23Sm100TmaWarpSpecializedILi2ELi2ELi32ELb0ELb0EEEJSG_NS5_IJNSV_ISE_SB_EES1K_EEESH_SI_SH_SI_NS1F_6fusion15FusionCallbacksIS1J_NS1M_17LinearCombinationISH_fSH_fLNS_15FloatRoundStyleE2EEESG_S1L_JEEENS4_5SM1004TMEM4LOAD26SM100_TMEM_LOAD_16dp32b32xES12_S1C_NS4_39AutoVectorizingCopyWithAssumedAlignmentILi128EEENS4_14SM90_TMA_STOREES1C_S1X_S1X_EEEvvEEEEvNT_6ParamsE,"a",@progbits
	.sectionflags	@""
	.align	4
.nv.constant0._ZN7cutlass13device_kernelINS_4gemm6kernel13GemmUniversalIN4cute5tupleIJiiiiEEENS1_10collective13CollectiveMmaINS1_35MainloopSm100TmaUmmaWarpSpecializedILi17ELi2ELi4ENS5_IJNS4_1CILi1EEESB_SB_EEEEENS5_IJNSA_ILi64EEENSA_ILi128EEESE_EEENS_12float_e4m3_tENS5_IJlSB_lEEESH_SI_NS4_8TiledMMAINS4_8MMA_AtomIJNS4_10MMA_TraitsINS4_19SM100_MMA_F8F6F4_SSEJSH_SH_fSE_SF_NS4_17integral_constantINS4_4UMMA5MajorELSP_0EEESQ_NSN_INSO_7ScaleInELSR_0EEESS_EEEEEENS4_6LayoutISC_NS5_IJNSA_ILi0EEESW_SW_EEEEENS5_IJNS4_10UnderscoreESZ_SZ_EEEEENS4_13SM90_TMA_LOADENS4_14ComposedLayoutINS4_7SwizzleILi2ELi4ELi3EEENS4_18smem_ptr_flag_bitsILi8EEENSV_INS5_IJNSA_ILi8EEESE_EEENS5_IJSE_SB_EEEEEEEvNS4_8identityES12_S1C_vS1D_EENS_8epilogue10collective18CollectiveEpilogueINS1F_23Sm100TmaWarpSpecializedILi2ELi2ELi32ELb0ELb0EEEJSG_NS5_IJNSV_ISE_SB_EES1K_EEESH_SI_SH_SI_NS1F_6fusion15FusionCallbacksIS1J_NS1M_17LinearCombinationISH_fSH_fLNS_15FloatRoundStyleE2EEESG_S1L_JEEENS4_5SM1004TMEM4LOAD26SM100_TMEM_LOAD_16dp32b32xES12_S1C_NS4_39AutoVectorizingCopyWithAssumedAlignmentILi128EEENS4_14SM90_TMA_STOREES1C_S1X_S1X_EEEvvEEEEvNT_6ParamsE:
	.zero		2944


//--------------------- SYMBOLS --------------------------

	.type		.nv.reservedSmem.offset0,@object
	.size		.nv.reservedSmem.offset0,0x4
	.type		.nv.reservedSmem.cap,@object
	.size		.nv.reservedSmem.cap,0x4
	.type		__assertfail,@function
